//
// Generated by NVIDIA NVVM Compiler
//
// Compiler Build ID: CL-36424714
// Cuda compilation tools, release 13.0, V13.0.88
// Based on NVVM 20.0.0
//

.version 9.0
.target sm_100
.address_size 64

	// .globl	_Z22chunked_prefill_kernelPKfS0_S0_Pfiiif

.visible .entry _Z22chunked_prefill_kernelPKfS0_S0_Pfiiif(
	.param .u64 .ptr .align 1 _Z22chunked_prefill_kernelPKfS0_S0_Pfiiif_param_0,
	.param .u64 .ptr .align 1 _Z22chunked_prefill_kernelPKfS0_S0_Pfiiif_param_1,
	.param .u64 .ptr .align 1 _Z22chunked_prefill_kernelPKfS0_S0_Pfiiif_param_2,
	.param .u64 .ptr .align 1 _Z22chunked_prefill_kernelPKfS0_S0_Pfiiif_param_3,
	.param .u32 _Z22chunked_prefill_kernelPKfS0_S0_Pfiiif_param_4,
	.param .u32 _Z22chunked_prefill_kernelPKfS0_S0_Pfiiif_param_5,
	.param .u32 _Z22chunked_prefill_kernelPKfS0_S0_Pfiiif_param_6,
	.param .f32 _Z22chunked_prefill_kernelPKfS0_S0_Pfiiif_param_7
)
{
	.local .align 16 .b8 	__local_depot0[2560];
	.reg .b64 	%SP;
	.reg .b64 	%SPL;
	.reg .pred 	%p<47>;
	.reg .b32 	%r<230>;
	.reg .b32 	%f<376>;
	.reg .b64 	%rd<149>;

	mov.u64 	%SPL, __local_depot0;
	ld.param.u64 	%rd14, [_Z22chunked_prefill_kernelPKfS0_S0_Pfiiif_param_0];
	ld.param.u64 	%rd15, [_Z22chunked_prefill_kernelPKfS0_S0_Pfiiif_param_1];
	ld.param.u64 	%rd16, [_Z22chunked_prefill_kernelPKfS0_S0_Pfiiif_param_2];
	ld.param.u32 	%r128, [_Z22chunked_prefill_kernelPKfS0_S0_Pfiiif_param_4];
	ld.param.u32 	%r130, [_Z22chunked_prefill_kernelPKfS0_S0_Pfiiif_param_5];
	ld.param.u32 	%r129, [_Z22chunked_prefill_kernelPKfS0_S0_Pfiiif_param_6];
	ld.param.f32 	%f51, [_Z22chunked_prefill_kernelPKfS0_S0_Pfiiif_param_7];
	cvta.to.global.u64 	%rd1, %rd14;
	cvta.to.global.u64 	%rd2, %rd16;
	cvta.to.global.u64 	%rd3, %rd15;
	add.u64 	%rd4, %SPL, 0;
	add.u64 	%rd5, %SPL, 512;
	mov.u32 	%r131, %ctaid.x;
	mov.u32 	%r132, %ntid.x;
	mov.u32 	%r133, %tid.x;
	mad.lo.s32 	%r1, %r131, %r132, %r133;
	setp.ge.s32 	%p1, %r1, %r130;
	@%p1 bra 	$L__BB0_66;
	add.s32 	%r2, %r128, %r1;
	setp.lt.s32 	%p2, %r129, 1;
	@%p2 bra 	$L__BB0_14;
	mul.lo.s32 	%r3, %r129, %r1;
	add.s32 	%r135, %r129, -1;
	and.b32  	%r4, %r129, 15;
	setp.lt.u32 	%p3, %r135, 15;
	mov.b32 	%r190, 0;
	@%p3 bra 	$L__BB0_5;
	and.b32  	%r190, %r129, 2147483632;
	mov.b32 	%r200, 0;
$L__BB0_4:
	.pragma "nounroll";
	add.s32 	%r137, %r200, %r3;
	mul.wide.s32 	%rd19, %r137, 4;
	add.s64 	%rd20, %rd1, %rd19;
	ld.global.nc.f32 	%f52, [%rd20];
	mul.wide.u32 	%rd21, %r200, 4;
	add.s64 	%rd22, %rd4, %rd21;
	ld.global.nc.f32 	%f53, [%rd20+4];
	ld.global.nc.f32 	%f54, [%rd20+8];
	ld.global.nc.f32 	%f55, [%rd20+12];
	st.local.v4.f32 	[%rd22], {%f52, %f53, %f54, %f55};
	ld.global.nc.f32 	%f56, [%rd20+16];
	ld.global.nc.f32 	%f57, [%rd20+20];
	ld.global.nc.f32 	%f58, [%rd20+24];
	ld.global.nc.f32 	%f59, [%rd20+28];
	st.local.v4.f32 	[%rd22+16], {%f56, %f57, %f58, %f59};
	ld.global.nc.f32 	%f60, [%rd20+32];
	ld.global.nc.f32 	%f61, [%rd20+36];
	ld.global.nc.f32 	%f62, [%rd20+40];
	ld.global.nc.f32 	%f63, [%rd20+44];
	st.local.v4.f32 	[%rd22+32], {%f60, %f61, %f62, %f63};
	ld.global.nc.f32 	%f64, [%rd20+48];
	ld.global.nc.f32 	%f65, [%rd20+52];
	ld.global.nc.f32 	%f66, [%rd20+56];
	ld.global.nc.f32 	%f67, [%rd20+60];
	st.local.v4.f32 	[%rd22+48], {%f64, %f65, %f66, %f67};
	add.s32 	%r200, %r200, 16;
	setp.eq.s32 	%p4, %r200, %r190;
	@%p4 bra 	$L__BB0_5;
	bra.uni 	$L__BB0_4;
$L__BB0_5:
	setp.eq.s32 	%p5, %r4, 0;
	@%p5 bra 	$L__BB0_14;
	and.b32  	%r7, %r129, 7;
	setp.lt.u32 	%p6, %r4, 8;
	@%p6 bra 	$L__BB0_8;
	add.s32 	%r138, %r190, %r3;
	mul.wide.s32 	%rd23, %r138, 4;
	add.s64 	%rd24, %rd1, %rd23;
	ld.global.nc.f32 	%f68, [%rd24];
	mul.wide.u32 	%rd25, %r190, 4;
	add.s64 	%rd26, %rd4, %rd25;
	st.local.f32 	[%rd26], %f68;
	ld.global.nc.f32 	%f69, [%rd24+4];
	st.local.f32 	[%rd26+4], %f69;
	ld.global.nc.f32 	%f70, [%rd24+8];
	st.local.f32 	[%rd26+8], %f70;
	ld.global.nc.f32 	%f71, [%rd24+12];
	st.local.f32 	[%rd26+12], %f71;
	ld.global.nc.f32 	%f72, [%rd24+16];
	st.local.f32 	[%rd26+16], %f72;
	ld.global.nc.f32 	%f73, [%rd24+20];
	st.local.f32 	[%rd26+20], %f73;
	ld.global.nc.f32 	%f74, [%rd24+24];
	st.local.f32 	[%rd26+24], %f74;
	ld.global.nc.f32 	%f75, [%rd24+28];
	st.local.f32 	[%rd26+28], %f75;
	add.s32 	%r190, %r190, 8;
$L__BB0_8:
	setp.eq.s32 	%p7, %r7, 0;
	@%p7 bra 	$L__BB0_14;
	and.b32  	%r10, %r129, 3;
	setp.lt.u32 	%p8, %r7, 4;
	@%p8 bra 	$L__BB0_11;
	add.s32 	%r139, %r190, %r3;
	mul.wide.s32 	%rd27, %r139, 4;
	add.s64 	%rd28, %rd1, %rd27;
	ld.global.nc.f32 	%f76, [%rd28];
	mul.wide.u32 	%rd29, %r190, 4;
	add.s64 	%rd30, %rd4, %rd29;
	st.local.f32 	[%rd30], %f76;
	ld.global.nc.f32 	%f77, [%rd28+4];
	st.local.f32 	[%rd30+4], %f77;
	ld.global.nc.f32 	%f78, [%rd28+8];
	st.local.f32 	[%rd30+8], %f78;
	ld.global.nc.f32 	%f79, [%rd28+12];
	st.local.f32 	[%rd30+12], %f79;
	add.s32 	%r190, %r190, 4;
$L__BB0_11:
	setp.eq.s32 	%p9, %r10, 0;
	@%p9 bra 	$L__BB0_14;
	mov.b32 	%r194, 0;
$L__BB0_13:
	.pragma "nounroll";
	add.s32 	%r141, %r190, %r3;
	mul.wide.s32 	%rd31, %r141, 4;
	add.s64 	%rd32, %rd1, %rd31;
	ld.global.nc.f32 	%f80, [%rd32];
	mul.wide.u32 	%rd33, %r190, 4;
	add.s64 	%rd34, %rd4, %rd33;
	st.local.f32 	[%rd34], %f80;
	add.s32 	%r190, %r190, 1;
	add.s32 	%r194, %r194, 1;
	setp.ne.s32 	%p10, %r194, %r10;
	@%p10 bra 	$L__BB0_13;
$L__BB0_14:
	setp.lt.s32 	%p11, %r2, 0;
	mov.f32 	%f362, 0fF149F2CA;
	@%p11 bra 	$L__BB0_42;
	setp.lt.s32 	%p12, %r129, 1;
	@%p12 bra 	$L__BB0_31;
	add.s32 	%r17, %r129, -1;
	and.b32  	%r18, %r129, 15;
	add.s32 	%r19, %r18, -1;
	and.b32  	%r20, %r129, 7;
	add.s32 	%r21, %r20, -1;
	and.b32  	%r22, %r129, 2147483632;
	and.b32  	%r23, %r129, 3;
	mov.f32 	%f362, 0fF149F2CA;
	mov.b32 	%r195, 0;
$L__BB0_17:
	mov.u32 	%r24, %r195;
	setp.lt.u32 	%p20, %r17, 15;
	mul.lo.s32 	%r25, %r24, %r129;
	mov.f32 	%f354, 0f00000000;
	mov.b32 	%r198, 0;
	@%p20 bra 	$L__BB0_20;
	mov.f32 	%f354, 0f00000000;
	mov.b32 	%r196, 0;
$L__BB0_19:
	.pragma "nounroll";
	mul.wide.u32 	%rd43, %r196, 4;
	add.s64 	%rd44, %rd4, %rd43;
	ld.local.v4.f32 	{%f91, %f92, %f93, %f94}, [%rd44];
	add.s32 	%r149, %r196, %r25;
	mul.wide.u32 	%rd45, %r149, 4;
	add.s64 	%rd46, %rd3, %rd45;
	ld.global.nc.f32 	%f95, [%rd46];
	fma.rn.f32 	%f96, %f91, %f95, %f354;
	ld.global.nc.f32 	%f97, [%rd46+4];
	fma.rn.f32 	%f98, %f92, %f97, %f96;
	ld.global.nc.f32 	%f99, [%rd46+8];
	fma.rn.f32 	%f100, %f93, %f99, %f98;
	ld.global.nc.f32 	%f101, [%rd46+12];
	fma.rn.f32 	%f102, %f94, %f101, %f100;
	ld.local.v4.f32 	{%f103, %f104, %f105, %f106}, [%rd44+16];
	ld.global.nc.f32 	%f107, [%rd46+16];
	fma.rn.f32 	%f108, %f103, %f107, %f102;
	ld.global.nc.f32 	%f109, [%rd46+20];
	fma.rn.f32 	%f110, %f104, %f109, %f108;
	ld.global.nc.f32 	%f111, [%rd46+24];
	fma.rn.f32 	%f112, %f105, %f111, %f110;
	ld.global.nc.f32 	%f113, [%rd46+28];
	fma.rn.f32 	%f114, %f106, %f113, %f112;
	ld.local.v4.f32 	{%f115, %f116, %f117, %f118}, [%rd44+32];
	ld.global.nc.f32 	%f119, [%rd46+32];
	fma.rn.f32 	%f120, %f115, %f119, %f114;
	ld.global.nc.f32 	%f121, [%rd46+36];
	fma.rn.f32 	%f122, %f116, %f121, %f120;
	ld.global.nc.f32 	%f123, [%rd46+40];
	fma.rn.f32 	%f124, %f117, %f123, %f122;
	ld.global.nc.f32 	%f125, [%rd46+44];
	fma.rn.f32 	%f126, %f118, %f125, %f124;
	ld.local.v4.f32 	{%f127, %f128, %f129, %f130}, [%rd44+48];
	ld.global.nc.f32 	%f131, [%rd46+48];
	fma.rn.f32 	%f132, %f127, %f131, %f126;
	ld.global.nc.f32 	%f133, [%rd46+52];
	fma.rn.f32 	%f134, %f128, %f133, %f132;
	ld.global.nc.f32 	%f135, [%rd46+56];
	fma.rn.f32 	%f136, %f129, %f135, %f134;
	ld.global.nc.f32 	%f137, [%rd46+60];
	fma.rn.f32 	%f354, %f130, %f137, %f136;
	add.s32 	%r196, %r196, 16;
	setp.ne.s32 	%p21, %r196, %r22;
	mov.u32 	%r198, %r22;
	@%p21 bra 	$L__BB0_19;
$L__BB0_20:
	setp.eq.s32 	%p22, %r18, 0;
	@%p22 bra 	$L__BB0_30;
	setp.lt.u32 	%p23, %r19, 7;
	@%p23 bra 	$L__BB0_23;
	cvt.u64.u32 	%rd47, %r198;
	mul.wide.u32 	%rd48, %r198, 4;
	add.s64 	%rd49, %rd4, %rd48;
	ld.local.f32 	%f139, [%rd49];
	add.s32 	%r150, %r198, %r25;
	mul.wide.u32 	%rd50, %r150, 4;
	add.s64 	%rd51, %rd3, %rd50;
	ld.global.nc.f32 	%f140, [%rd51];
	fma.rn.f32 	%f141, %f139, %f140, %f354;
	ld.local.f32 	%f142, [%rd49+4];
	cvt.u64.u32 	%rd52, %r25;
	add.s64 	%rd53, %rd47, %rd52;
	shl.b64 	%rd54, %rd53, 2;
	add.s64 	%rd55, %rd3, %rd54;
	ld.global.nc.f32 	%f143, [%rd55+4];
	fma.rn.f32 	%f144, %f142, %f143, %f141;
	ld.local.f32 	%f145, [%rd49+8];
	ld.global.nc.f32 	%f146, [%rd55+8];
	fma.rn.f32 	%f147, %f145, %f146, %f144;
	ld.local.f32 	%f148, [%rd49+12];
	ld.global.nc.f32 	%f149, [%rd55+12];
	fma.rn.f32 	%f150, %f148, %f149, %f147;
	ld.local.f32 	%f151, [%rd49+16];
	ld.global.nc.f32 	%f152, [%rd55+16];
	fma.rn.f32 	%f153, %f151, %f152, %f150;
	ld.local.f32 	%f154, [%rd49+20];
	ld.global.nc.f32 	%f155, [%rd55+20];
	fma.rn.f32 	%f156, %f154, %f155, %f153;
	ld.local.f32 	%f157, [%rd49+24];
	ld.global.nc.f32 	%f158, [%rd55+24];
	fma.rn.f32 	%f159, %f157, %f158, %f156;
	ld.local.f32 	%f160, [%rd49+28];
	ld.global.nc.f32 	%f161, [%rd55+28];
	fma.rn.f32 	%f354, %f160, %f161, %f159;
	add.s32 	%r198, %r198, 8;
$L__BB0_23:
	setp.eq.s32 	%p24, %r20, 0;
	@%p24 bra 	$L__BB0_30;
	setp.lt.u32 	%p25, %r21, 3;
	@%p25 bra 	$L__BB0_26;
	cvt.u64.u32 	%rd56, %r198;
	mul.wide.u32 	%rd57, %r198, 4;
	add.s64 	%rd58, %rd4, %rd57;
	ld.local.f32 	%f163, [%rd58];
	add.s32 	%r151, %r198, %r25;
	mul.wide.u32 	%rd59, %r151, 4;
	add.s64 	%rd60, %rd3, %rd59;
	ld.global.nc.f32 	%f164, [%rd60];
	fma.rn.f32 	%f165, %f163, %f164, %f354;
	ld.local.f32 	%f166, [%rd58+4];
	cvt.u64.u32 	%rd61, %r25;
	add.s64 	%rd62, %rd56, %rd61;
	shl.b64 	%rd63, %rd62, 2;
	add.s64 	%rd64, %rd3, %rd63;
	ld.global.nc.f32 	%f167, [%rd64+4];
	fma.rn.f32 	%f168, %f166, %f167, %f165;
	ld.local.f32 	%f169, [%rd58+8];
	ld.global.nc.f32 	%f170, [%rd64+8];
	fma.rn.f32 	%f171, %f169, %f170, %f168;
	ld.local.f32 	%f172, [%rd58+12];
	ld.global.nc.f32 	%f173, [%rd64+12];
	fma.rn.f32 	%f354, %f172, %f173, %f171;
	add.s32 	%r198, %r198, 4;
$L__BB0_26:
	setp.eq.s32 	%p26, %r23, 0;
	@%p26 bra 	$L__BB0_30;
	setp.eq.s32 	%p27, %r23, 1;
	cvt.u64.u32 	%rd6, %r198;
	mul.wide.u32 	%rd65, %r198, 4;
	add.s64 	%rd7, %rd4, %rd65;
	ld.local.f32 	%f174, [%rd7];
	add.s32 	%r152, %r198, %r25;
	mul.wide.u32 	%rd66, %r152, 4;
	add.s64 	%rd67, %rd3, %rd66;
	ld.global.nc.f32 	%f175, [%rd67];
	fma.rn.f32 	%f354, %f174, %f175, %f354;
	@%p27 bra 	$L__BB0_30;
	setp.eq.s32 	%p28, %r23, 2;
	ld.local.f32 	%f176, [%rd7+4];
	cvt.u64.u32 	%rd68, %r25;
	add.s64 	%rd69, %rd6, %rd68;
	shl.b64 	%rd70, %rd69, 2;
	add.s64 	%rd8, %rd3, %rd70;
	ld.global.nc.f32 	%f177, [%rd8+4];
	fma.rn.f32 	%f354, %f176, %f177, %f354;
	@%p28 bra 	$L__BB0_30;
	ld.local.f32 	%f178, [%rd7+8];
	ld.global.nc.f32 	%f179, [%rd8+8];
	fma.rn.f32 	%f354, %f178, %f179, %f354;
$L__BB0_30:
	mul.f32 	%f180, %f51, %f354;
	mul.wide.u32 	%rd71, %r24, 4;
	add.s64 	%rd72, %rd5, %rd71;
	st.local.f32 	[%rd72], %f180;
	max.f32 	%f362, %f362, %f180;
	add.s32 	%r195, %r24, 1;
	setp.eq.s32 	%p29, %r24, %r2;
	@%p29 bra 	$L__BB0_42;
	bra.uni 	$L__BB0_17;
$L__BB0_31:
	mul.f32 	%f17, %f51, 0f00000000;
	add.s32 	%r34, %r2, 1;
	and.b32  	%r35, %r34, 7;
	setp.lt.u32 	%p13, %r2, 7;
	mov.f32 	%f362, 0fF149F2CA;
	mov.b32 	%r202, 0;
	@%p13 bra 	$L__BB0_34;
	and.b32  	%r202, %r34, -8;
	mov.f32 	%f362, 0fF149F2CA;
	mov.b32 	%r201, 0;
$L__BB0_33:
	.pragma "nounroll";
	mul.wide.u32 	%rd35, %r201, 4;
	add.s64 	%rd36, %rd5, %rd35;
	max.f32 	%f362, %f362, %f17;
	st.local.v4.f32 	[%rd36], {%f17, %f17, %f17, %f17};
	st.local.v4.f32 	[%rd36+16], {%f17, %f17, %f17, %f17};
	add.s32 	%r201, %r201, 8;
	setp.ne.s32 	%p14, %r201, %r202;
	@%p14 bra 	$L__BB0_33;
$L__BB0_34:
	setp.eq.s32 	%p15, %r35, 0;
	@%p15 bra 	$L__BB0_42;
	setp.lt.u32 	%p16, %r35, 4;
	@%p16 bra 	$L__BB0_37;
	mul.wide.u32 	%rd37, %r202, 4;
	add.s64 	%rd38, %rd5, %rd37;
	st.local.f32 	[%rd38], %f17;
	max.f32 	%f362, %f362, %f17;
	st.local.f32 	[%rd38+4], %f17;
	st.local.f32 	[%rd38+8], %f17;
	st.local.f32 	[%rd38+12], %f17;
	add.s32 	%r202, %r202, 4;
$L__BB0_37:
	and.b32  	%r144, %r34, 3;
	setp.eq.s32 	%p17, %r144, 0;
	@%p17 bra 	$L__BB0_42;
	setp.eq.s32 	%p18, %r144, 1;
	@%p18 bra 	$L__BB0_40;
	mul.wide.u32 	%rd39, %r202, 4;
	add.s64 	%rd40, %rd5, %rd39;
	st.local.f32 	[%rd40], %f17;
	max.f32 	%f362, %f362, %f17;
	st.local.f32 	[%rd40+4], %f17;
	add.s32 	%r202, %r202, 2;
$L__BB0_40:
	and.b32  	%r145, %r2, 1;
	setp.eq.b32 	%p19, %r145, 1;
	@%p19 bra 	$L__BB0_42;
	mul.wide.u32 	%rd41, %r202, 4;
	add.s64 	%rd42, %rd5, %rd41;
	st.local.f32 	[%rd42], %f17;
	max.f32 	%f362, %f362, %f17;
$L__BB0_42:
	setp.lt.s32 	%p30, %r2, 0;
	mov.f32 	%f366, 0f00000000;
	@%p30 bra 	$L__BB0_49;
	add.s32 	%r46, %r2, 1;
	and.b32  	%r47, %r46, 3;
	setp.lt.u32 	%p31, %r2, 3;
	mov.f32 	%f366, 0f00000000;
	mov.b32 	%r205, 0;
	@%p31 bra 	$L__BB0_46;
	and.b32  	%r205, %r46, -4;
	mov.f32 	%f366, 0f00000000;
	mov.b32 	%r208, 0;
$L__BB0_45:
	mul.wide.u32 	%rd73, %r208, 4;
	add.s64 	%rd74, %rd5, %rd73;
	ld.local.v4.f32 	{%f185, %f186, %f187, %f188}, [%rd74];
	sub.f32 	%f189, %f185, %f362;
	fma.rn.f32 	%f190, %f189, 0f3BBB989D, 0f3F000000;
	cvt.sat.f32.f32 	%f191, %f190;
	mov.f32 	%f192, 0f4B400001;
	mov.f32 	%f193, 0f437C0000;
	fma.rm.f32 	%f194, %f191, %f193, %f192;
	add.f32 	%f195, %f194, 0fCB40007F;
	neg.f32 	%f196, %f195;
	fma.rn.f32 	%f197, %f189, 0f3FB8AA3B, %f196;
	fma.rn.f32 	%f198, %f189, 0f32A57060, %f197;
	mov.b32 	%r155, %f194;
	shl.b32 	%r156, %r155, 23;
	mov.b32 	%f199, %r156;
	ex2.approx.ftz.f32 	%f200, %f198;
	mul.f32 	%f201, %f200, %f199;
	add.f32 	%f202, %f366, %f201;
	sub.f32 	%f203, %f186, %f362;
	fma.rn.f32 	%f204, %f203, 0f3BBB989D, 0f3F000000;
	cvt.sat.f32.f32 	%f205, %f204;
	fma.rm.f32 	%f206, %f205, %f193, %f192;
	add.f32 	%f207, %f206, 0fCB40007F;
	neg.f32 	%f208, %f207;
	fma.rn.f32 	%f209, %f203, 0f3FB8AA3B, %f208;
	fma.rn.f32 	%f210, %f203, 0f32A57060, %f209;
	mov.b32 	%r157, %f206;
	shl.b32 	%r158, %r157, 23;
	mov.b32 	%f211, %r158;
	ex2.approx.ftz.f32 	%f212, %f210;
	mul.f32 	%f213, %f212, %f211;
	add.f32 	%f214, %f202, %f213;
	sub.f32 	%f215, %f187, %f362;
	fma.rn.f32 	%f216, %f215, 0f3BBB989D, 0f3F000000;
	cvt.sat.f32.f32 	%f217, %f216;
	fma.rm.f32 	%f218, %f217, %f193, %f192;
	add.f32 	%f219, %f218, 0fCB40007F;
	neg.f32 	%f220, %f219;
	fma.rn.f32 	%f221, %f215, 0f3FB8AA3B, %f220;
	fma.rn.f32 	%f222, %f215, 0f32A57060, %f221;
	mov.b32 	%r159, %f218;
	shl.b32 	%r160, %r159, 23;
	mov.b32 	%f223, %r160;
	ex2.approx.ftz.f32 	%f224, %f222;
	mul.f32 	%f225, %f224, %f223;
	add.f32 	%f226, %f214, %f225;
	sub.f32 	%f227, %f188, %f362;
	fma.rn.f32 	%f228, %f227, 0f3BBB989D, 0f3F000000;
	cvt.sat.f32.f32 	%f229, %f228;
	fma.rm.f32 	%f230, %f229, %f193, %f192;
	add.f32 	%f231, %f230, 0fCB40007F;
	neg.f32 	%f232, %f231;
	fma.rn.f32 	%f233, %f227, 0f3FB8AA3B, %f232;
	fma.rn.f32 	%f234, %f227, 0f32A57060, %f233;
	mov.b32 	%r161, %f230;
	shl.b32 	%r162, %r161, 23;
	mov.b32 	%f235, %r162;
	ex2.approx.ftz.f32 	%f236, %f234;
	mul.f32 	%f237, %f236, %f235;
	st.local.v4.f32 	[%rd74], {%f201, %f213, %f225, %f237};
	add.f32 	%f366, %f226, %f237;
	add.s32 	%r208, %r208, 4;
	setp.eq.s32 	%p32, %r208, %r205;
	@%p32 bra 	$L__BB0_46;
	bra.uni 	$L__BB0_45;
$L__BB0_46:
	setp.eq.s32 	%p33, %r47, 0;
	@%p33 bra 	$L__BB0_49;
	mov.b32 	%r207, 0;
$L__BB0_48:
	.pragma "nounroll";
	mul.wide.u32 	%rd75, %r205, 4;
	add.s64 	%rd76, %rd5, %rd75;
	ld.local.f32 	%f238, [%rd76];
	sub.f32 	%f239, %f238, %f362;
	fma.rn.f32 	%f240, %f239, 0f3BBB989D, 0f3F000000;
	cvt.sat.f32.f32 	%f241, %f240;
	mov.f32 	%f242, 0f4B400001;
	mov.f32 	%f243, 0f437C0000;
	fma.rm.f32 	%f244, %f241, %f243, %f242;
	add.f32 	%f245, %f244, 0fCB40007F;
	neg.f32 	%f246, %f245;
	fma.rn.f32 	%f247, %f239, 0f3FB8AA3B, %f246;
	fma.rn.f32 	%f248, %f239, 0f32A57060, %f247;
	mov.b32 	%r164, %f244;
	shl.b32 	%r165, %r164, 23;
	mov.b32 	%f249, %r165;
	ex2.approx.ftz.f32 	%f250, %f248;
	mul.f32 	%f251, %f250, %f249;
	st.local.f32 	[%rd76], %f251;
	add.f32 	%f366, %f366, %f251;
	add.s32 	%r205, %r205, 1;
	add.s32 	%r207, %r207, 1;
	setp.ne.s32 	%p34, %r207, %r47;
	@%p34 bra 	$L__BB0_48;
$L__BB0_49:
	setp.lt.s32 	%p35, %r129, 1;
	@%p35 bra 	$L__BB0_66;
	mul.lo.s32 	%r54, %r129, %r1;
	add.s32 	%r167, %r2, 1;
	and.b32  	%r55, %r167, 15;
	and.b32  	%r56, %r167, 7;
	and.b32  	%r57, %r167, 3;
	shl.b32 	%r58, %r129, 4;
	shl.b32 	%r59, %r129, 1;
	mul.lo.s32 	%r60, %r129, 3;
	mul.lo.s32 	%r61, %r129, 6;
	mul.lo.s32 	%r62, %r129, 7;
	mul.lo.s32 	%r63, %r129, 12;
	mul.lo.s32 	%r64, %r129, 14;
	mul.lo.s32 	%r65, %r129, 15;
	mov.b32 	%r209, 0;
	add.s64 	%rd9, %rd5, 32;
$L__BB0_51:
	setp.lt.s32 	%p36, %r2, 0;
	mov.f32 	%f375, 0f00000000;
	@%p36 bra 	$L__BB0_65;
	setp.lt.u32 	%p37, %r2, 15;
	mov.f32 	%f375, 0f00000000;
	mov.b32 	%r228, 0;
	@%p37 bra 	$L__BB0_55;
	add.s32 	%r169, %r2, 1;
	and.b32  	%r170, %r169, -16;
	neg.s32 	%r226, %r170;
	add.s32 	%r225, %r129, %r209;
	add.s32 	%r224, %r59, %r209;
	add.s32 	%r223, %r60, %r209;
	shl.b32 	%r171, %r129, 2;
	add.s32 	%r222, %r171, %r209;
	mad.lo.s32 	%r221, %r129, 5, %r209;
	add.s32 	%r220, %r61, %r209;
	add.s32 	%r219, %r62, %r209;
	shl.b32 	%r172, %r129, 3;
	add.s32 	%r218, %r172, %r209;
	mad.lo.s32 	%r217, %r129, 9, %r209;
	mad.lo.s32 	%r216, %r129, 10, %r209;
	mad.lo.s32 	%r215, %r129, 11, %r209;
	add.s32 	%r214, %r63, %r209;
	mad.lo.s32 	%r213, %r129, 13, %r209;
	add.s32 	%r212, %r64, %r209;
	add.s32 	%r211, %r65, %r209;
	mov.f32 	%f375, 0f00000000;
	mov.u64 	%rd148, %rd9;
	mov.u32 	%r210, %r209;
$L__BB0_54:
	.pragma "nounroll";
	add.s32 	%r173, %r2, 1;
	and.b32  	%r228, %r173, -16;
	ld.local.v4.f32 	{%f256, %f257, %f258, %f259}, [%rd148+-32];
	mul.wide.u32 	%rd77, %r210, 4;
	add.s64 	%rd78, %rd2, %rd77;
	ld.global.nc.f32 	%f260, [%rd78];
	fma.rn.f32 	%f261, %f256, %f260, %f375;
	mul.wide.u32 	%rd79, %r225, 4;
	add.s64 	%rd80, %rd2, %rd79;
	ld.global.nc.f32 	%f262, [%rd80];
	fma.rn.f32 	%f263, %f257, %f262, %f261;
	mul.wide.u32 	%rd81, %r224, 4;
	add.s64 	%rd82, %rd2, %rd81;
	ld.global.nc.f32 	%f264, [%rd82];
	fma.rn.f32 	%f265, %f258, %f264, %f263;
	mul.wide.u32 	%rd83, %r223, 4;
	add.s64 	%rd84, %rd2, %rd83;
	ld.global.nc.f32 	%f266, [%rd84];
	fma.rn.f32 	%f267, %f259, %f266, %f265;
	ld.local.v4.f32 	{%f268, %f269, %f270, %f271}, [%rd148+-16];
	mul.wide.u32 	%rd85, %r222, 4;
	add.s64 	%rd86, %rd2, %rd85;
	ld.global.nc.f32 	%f272, [%rd86];
	fma.rn.f32 	%f273, %f268, %f272, %f267;
	mul.wide.u32 	%rd87, %r221, 4;
	add.s64 	%rd88, %rd2, %rd87;
	ld.global.nc.f32 	%f274, [%rd88];
	fma.rn.f32 	%f275, %f269, %f274, %f273;
	mul.wide.u32 	%rd89, %r220, 4;
	add.s64 	%rd90, %rd2, %rd89;
	ld.global.nc.f32 	%f276, [%rd90];
	fma.rn.f32 	%f277, %f270, %f276, %f275;
	mul.wide.u32 	%rd91, %r219, 4;
	add.s64 	%rd92, %rd2, %rd91;
	ld.global.nc.f32 	%f278, [%rd92];
	fma.rn.f32 	%f279, %f271, %f278, %f277;
	ld.local.v4.f32 	{%f280, %f281, %f282, %f283}, [%rd148];
	mul.wide.u32 	%rd93, %r218, 4;
	add.s64 	%rd94, %rd2, %rd93;
	ld.global.nc.f32 	%f284, [%rd94];
	fma.rn.f32 	%f285, %f280, %f284, %f279;
	mul.wide.u32 	%rd95, %r217, 4;
	add.s64 	%rd96, %rd2, %rd95;
	ld.global.nc.f32 	%f286, [%rd96];
	fma.rn.f32 	%f287, %f281, %f286, %f285;
	mul.wide.u32 	%rd97, %r216, 4;
	add.s64 	%rd98, %rd2, %rd97;
	ld.global.nc.f32 	%f288, [%rd98];
	fma.rn.f32 	%f289, %f282, %f288, %f287;
	mul.wide.u32 	%rd99, %r215, 4;
	add.s64 	%rd100, %rd2, %rd99;
	ld.global.nc.f32 	%f290, [%rd100];
	fma.rn.f32 	%f291, %f283, %f290, %f289;
	ld.local.v4.f32 	{%f292, %f293, %f294, %f295}, [%rd148+16];
	mul.wide.u32 	%rd101, %r214, 4;
	add.s64 	%rd102, %rd2, %rd101;
	ld.global.nc.f32 	%f296, [%rd102];
	fma.rn.f32 	%f297, %f292, %f296, %f291;
	mul.wide.u32 	%rd103, %r213, 4;
	add.s64 	%rd104, %rd2, %rd103;
	ld.global.nc.f32 	%f298, [%rd104];
	fma.rn.f32 	%f299, %f293, %f298, %f297;
	mul.wide.u32 	%rd105, %r212, 4;
	add.s64 	%rd106, %rd2, %rd105;
	ld.global.nc.f32 	%f300, [%rd106];
	fma.rn.f32 	%f301, %f294, %f300, %f299;
	mul.wide.u32 	%rd107, %r211, 4;
	add.s64 	%rd108, %rd2, %rd107;
	ld.global.nc.f32 	%f302, [%rd108];
	fma.rn.f32 	%f375, %f295, %f302, %f301;
	add.s32 	%r226, %r226, 16;
	add.s32 	%r225, %r225, %r58;
	add.s32 	%r224, %r224, %r58;
	add.s32 	%r223, %r223, %r58;
	add.s32 	%r222, %r222, %r58;
	add.s32 	%r221, %r221, %r58;
	add.s32 	%r220, %r220, %r58;
	add.s32 	%r219, %r219, %r58;
	add.s32 	%r218, %r218, %r58;
	add.s32 	%r217, %r217, %r58;
	add.s32 	%r216, %r216, %r58;
	add.s32 	%r215, %r215, %r58;
	add.s32 	%r214, %r214, %r58;
	add.s32 	%r213, %r213, %r58;
	add.s32 	%r212, %r212, %r58;
	add.s32 	%r211, %r211, %r58;
	add.s32 	%r210, %r210, %r58;
	add.s64 	%rd148, %rd148, 64;
	setp.ne.s32 	%p38, %r226, 0;
	@%p38 bra 	$L__BB0_54;
$L__BB0_55:
	setp.eq.s32 	%p39, %r55, 0;
	@%p39 bra 	$L__BB0_65;
	add.s32 	%r174, %r55, -1;
	setp.lt.u32 	%p40, %r174, 7;
	@%p40 bra 	$L__BB0_58;
	mul.wide.u32 	%rd109, %r228, 4;
	add.s64 	%rd110, %rd5, %rd109;
	ld.local.f32 	%f304, [%rd110];
	mad.lo.s32 	%r175, %r228, %r129, %r209;
	mul.wide.u32 	%rd111, %r175, 4;
	add.s64 	%rd112, %rd2, %rd111;
	ld.global.nc.f32 	%f305, [%rd112];
	fma.rn.f32 	%f306, %f304, %f305, %f375;
	ld.local.f32 	%f307, [%rd110+4];
	add.s32 	%r176, %r175, %r129;
	mul.wide.u32 	%rd113, %r176, 4;
	add.s64 	%rd114, %rd2, %rd113;
	ld.global.nc.f32 	%f308, [%rd114];
	fma.rn.f32 	%f309, %f307, %f308, %f306;
	ld.local.f32 	%f310, [%rd110+8];
	add.s32 	%r177, %r176, %r129;
	mul.wide.u32 	%rd115, %r177, 4;
	add.s64 	%rd116, %rd2, %rd115;
	ld.global.nc.f32 	%f311, [%rd116];
	fma.rn.f32 	%f312, %f310, %f311, %f309;
	ld.local.f32 	%f313, [%rd110+12];
	add.s32 	%r178, %r177, %r129;
	mul.wide.u32 	%rd117, %r178, 4;
	add.s64 	%rd118, %rd2, %rd117;
	ld.global.nc.f32 	%f314, [%rd118];
	fma.rn.f32 	%f315, %f313, %f314, %f312;
	ld.local.f32 	%f316, [%rd110+16];
	add.s32 	%r179, %r178, %r129;
	mul.wide.u32 	%rd119, %r179, 4;
	add.s64 	%rd120, %rd2, %rd119;
	ld.global.nc.f32 	%f317, [%rd120];
	fma.rn.f32 	%f318, %f316, %f317, %f315;
	ld.local.f32 	%f319, [%rd110+20];
	add.s32 	%r180, %r179, %r129;
	mul.wide.u32 	%rd121, %r180, 4;
	add.s64 	%rd122, %rd2, %rd121;
	ld.global.nc.f32 	%f320, [%rd122];
	fma.rn.f32 	%f321, %f319, %f320, %f318;
	ld.local.f32 	%f322, [%rd110+24];
	add.s32 	%r181, %r180, %r129;
	mul.wide.u32 	%rd123, %r181, 4;
	add.s64 	%rd124, %rd2, %rd123;
	ld.global.nc.f32 	%f323, [%rd124];
	fma.rn.f32 	%f324, %f322, %f323, %f321;
	ld.local.f32 	%f325, [%rd110+28];
	add.s32 	%r182, %r181, %r129;
	mul.wide.u32 	%rd125, %r182, 4;
	add.s64 	%rd126, %rd2, %rd125;
	ld.global.nc.f32 	%f326, [%rd126];
	fma.rn.f32 	%f375, %f325, %f326, %f324;
	add.s32 	%r228, %r228, 8;
$L__BB0_58:
	setp.eq.s32 	%p41, %r56, 0;
	@%p41 bra 	$L__BB0_65;
	add.s32 	%r183, %r56, -1;
	setp.lt.u32 	%p42, %r183, 3;
	@%p42 bra 	$L__BB0_61;
	mul.wide.u32 	%rd127, %r228, 4;
	add.s64 	%rd128, %rd5, %rd127;
	ld.local.f32 	%f328, [%rd128];
	mad.lo.s32 	%r184, %r228, %r129, %r209;
	mul.wide.u32 	%rd129, %r184, 4;
	add.s64 	%rd130, %rd2, %rd129;
	ld.global.nc.f32 	%f329, [%rd130];
	fma.rn.f32 	%f330, %f328, %f329, %f375;
	ld.local.f32 	%f331, [%rd128+4];
	add.s32 	%r185, %r184, %r129;
	mul.wide.u32 	%rd131, %r185, 4;
	add.s64 	%rd132, %rd2, %rd131;
	ld.global.nc.f32 	%f332, [%rd132];
	fma.rn.f32 	%f333, %f331, %f332, %f330;
	ld.local.f32 	%f334, [%rd128+8];
	add.s32 	%r186, %r185, %r129;
	mul.wide.u32 	%rd133, %r186, 4;
	add.s64 	%rd134, %rd2, %rd133;
	ld.global.nc.f32 	%f335, [%rd134];
	fma.rn.f32 	%f336, %f334, %f335, %f333;
	ld.local.f32 	%f337, [%rd128+12];
	add.s32 	%r187, %r186, %r129;
	mul.wide.u32 	%rd135, %r187, 4;
	add.s64 	%rd136, %rd2, %rd135;
	ld.global.nc.f32 	%f338, [%rd136];
	fma.rn.f32 	%f375, %f337, %f338, %f336;
	add.s32 	%r228, %r228, 4;
$L__BB0_61:
	setp.eq.s32 	%p43, %r57, 0;
	@%p43 bra 	$L__BB0_65;
	setp.eq.s32 	%p44, %r57, 1;
	mul.wide.u32 	%rd137, %r228, 4;
	add.s64 	%rd12, %rd5, %rd137;
	ld.local.f32 	%f339, [%rd12];
	mad.lo.s32 	%r125, %r228, %r129, %r209;
	mul.wide.u32 	%rd138, %r125, 4;
	add.s64 	%rd139, %rd2, %rd138;
	ld.global.nc.f32 	%f340, [%rd139];
	fma.rn.f32 	%f375, %f339, %f340, %f375;
	@%p44 bra 	$L__BB0_65;
	setp.eq.s32 	%p45, %r57, 2;
	ld.local.f32 	%f341, [%rd12+4];
	add.s32 	%r126, %r125, %r129;
	mul.wide.u32 	%rd140, %r126, 4;
	add.s64 	%rd141, %rd2, %rd140;
	ld.global.nc.f32 	%f342, [%rd141];
	fma.rn.f32 	%f375, %f341, %f342, %f375;
	@%p45 bra 	$L__BB0_65;
	ld.local.f32 	%f343, [%rd12+8];
	add.s32 	%r188, %r126, %r129;
	mul.wide.u32 	%rd142, %r188, 4;
	add.s64 	%rd143, %rd2, %rd142;
	ld.global.nc.f32 	%f344, [%rd143];
	fma.rn.f32 	%f375, %f343, %f344, %f375;
$L__BB0_65:
	ld.param.u64 	%rd147, [_Z22chunked_prefill_kernelPKfS0_S0_Pfiiif_param_3];
	div.rn.f32 	%f345, %f375, %f366;
	add.s32 	%r189, %r209, %r54;
	cvta.to.global.u64 	%rd144, %rd147;
	mul.wide.s32 	%rd145, %r189, 4;
	add.s64 	%rd146, %rd144, %rd145;
	st.global.f32 	[%rd146], %f345;
	add.s32 	%r209, %r209, 1;
	setp.ne.s32 	%p46, %r209, %r129;
	@%p46 bra 	$L__BB0_51;
$L__BB0_66:
	ret;

}
	// .globl	_Z28chunked_prefill_batch_kernelPKfS0_S0_Pfiiiif
.visible .entry _Z28chunked_prefill_batch_kernelPKfS0_S0_Pfiiiif(
	.param .u64 .ptr .align 1 _Z28chunked_prefill_batch_kernelPKfS0_S0_Pfiiiif_param_0,
	.param .u64 .ptr .align 1 _Z28chunked_prefill_batch_kernelPKfS0_S0_Pfiiiif_param_1,
	.param .u64 .ptr .align 1 _Z28chunked_prefill_batch_kernelPKfS0_S0_Pfiiiif_param_2,
	.param .u64 .ptr .align 1 _Z28chunked_prefill_batch_kernelPKfS0_S0_Pfiiiif_param_3,
	.param .u32 _Z28chunked_prefill_batch_kernelPKfS0_S0_Pfiiiif_param_4,
	.param .u32 _Z28chunked_prefill_batch_kernelPKfS0_S0_Pfiiiif_param_5,
	.param .u32 _Z28chunked_prefill_batch_kernelPKfS0_S0_Pfiiiif_param_6,
	.param .u32 _Z28chunked_prefill_batch_kernelPKfS0_S0_Pfiiiif_param_7,
	.param .f32 _Z28chunked_prefill_batch_kernelPKfS0_S0_Pfiiiif_param_8
)
{
	.local .align 16 .b8 	__local_depot1[2560];
	.reg .b64 	%SP;
	.reg .b64 	%SPL;
	.reg .pred 	%p<47>;
	.reg .b32 	%r<190>;
	.reg .b32 	%f<328>;
	.reg .b64 	%rd<169>;

	mov.u64 	%SPL, __local_depot1;
	ld.param.u64 	%rd16, [_Z28chunked_prefill_batch_kernelPKfS0_S0_Pfiiiif_param_0];
	ld.param.u64 	%rd17, [_Z28chunked_prefill_batch_kernelPKfS0_S0_Pfiiiif_param_1];
	ld.param.u64 	%rd18, [_Z28chunked_prefill_batch_kernelPKfS0_S0_Pfiiiif_param_2];
	ld.param.u64 	%rd15, [_Z28chunked_prefill_batch_kernelPKfS0_S0_Pfiiiif_param_3];
	ld.param.u32 	%r106, [_Z28chunked_prefill_batch_kernelPKfS0_S0_Pfiiiif_param_4];
	ld.param.u32 	%r103, [_Z28chunked_prefill_batch_kernelPKfS0_S0_Pfiiiif_param_5];
	ld.param.u32 	%r104, [_Z28chunked_prefill_batch_kernelPKfS0_S0_Pfiiiif_param_6];
	ld.param.u32 	%r105, [_Z28chunked_prefill_batch_kernelPKfS0_S0_Pfiiiif_param_7];
	ld.param.f32 	%f49, [_Z28chunked_prefill_batch_kernelPKfS0_S0_Pfiiiif_param_8];
	cvta.to.global.u64 	%rd1, %rd16;
	cvta.to.global.u64 	%rd2, %rd18;
	cvta.to.global.u64 	%rd3, %rd17;
	add.u64 	%rd4, %SPL, 0;
	add.u64 	%rd5, %SPL, 512;
	mov.u32 	%r1, %ctaid.z;
	mov.u32 	%r107, %ctaid.x;
	mov.u32 	%r108, %ntid.x;
	mov.u32 	%r109, %tid.x;
	mad.lo.s32 	%r2, %r107, %r108, %r109;
	setp.ge.s32 	%p1, %r1, %r106;
	setp.ge.s32 	%p2, %r2, %r104;
	or.pred  	%p3, %p1, %p2;
	@%p3 bra 	$L__BB1_64;
	mul.lo.s32 	%r110, %r104, %r1;
	mul.lo.s32 	%r111, %r110, %r105;
	add.s32 	%r112, %r104, %r103;
	mul.lo.s32 	%r113, %r112, %r1;
	mul.lo.s32 	%r114, %r113, %r105;
	cvt.s64.s32 	%rd6, %r111;
	cvt.s64.s32 	%rd7, %r114;
	add.s32 	%r3, %r103, %r2;
	setp.lt.s32 	%p4, %r105, 1;
	@%p4 bra 	$L__BB1_14;
	mul.lo.s32 	%r4, %r105, %r2;
	add.s32 	%r116, %r105, -1;
	and.b32  	%r5, %r105, 15;
	setp.lt.u32 	%p5, %r116, 15;
	mov.b32 	%r158, 0;
	@%p5 bra 	$L__BB1_5;
	and.b32  	%r158, %r105, 2147483632;
	mov.b32 	%r168, 0;
$L__BB1_4:
	.pragma "nounroll";
	add.s32 	%r118, %r168, %r4;
	cvt.s64.s32 	%rd21, %r118;
	add.s64 	%rd22, %rd21, %rd6;
	shl.b64 	%rd23, %rd22, 2;
	add.s64 	%rd24, %rd1, %rd23;
	ld.global.nc.f32 	%f50, [%rd24];
	mul.wide.u32 	%rd25, %r168, 4;
	add.s64 	%rd26, %rd4, %rd25;
	ld.global.nc.f32 	%f51, [%rd24+4];
	ld.global.nc.f32 	%f52, [%rd24+8];
	ld.global.nc.f32 	%f53, [%rd24+12];
	st.local.v4.f32 	[%rd26], {%f50, %f51, %f52, %f53};
	ld.global.nc.f32 	%f54, [%rd24+16];
	ld.global.nc.f32 	%f55, [%rd24+20];
	ld.global.nc.f32 	%f56, [%rd24+24];
	ld.global.nc.f32 	%f57, [%rd24+28];
	st.local.v4.f32 	[%rd26+16], {%f54, %f55, %f56, %f57};
	ld.global.nc.f32 	%f58, [%rd24+32];
	ld.global.nc.f32 	%f59, [%rd24+36];
	ld.global.nc.f32 	%f60, [%rd24+40];
	ld.global.nc.f32 	%f61, [%rd24+44];
	st.local.v4.f32 	[%rd26+32], {%f58, %f59, %f60, %f61};
	ld.global.nc.f32 	%f62, [%rd24+48];
	ld.global.nc.f32 	%f63, [%rd24+52];
	ld.global.nc.f32 	%f64, [%rd24+56];
	ld.global.nc.f32 	%f65, [%rd24+60];
	st.local.v4.f32 	[%rd26+48], {%f62, %f63, %f64, %f65};
	add.s32 	%r168, %r168, 16;
	setp.eq.s32 	%p6, %r168, %r158;
	@%p6 bra 	$L__BB1_5;
	bra.uni 	$L__BB1_4;
$L__BB1_5:
	setp.eq.s32 	%p7, %r5, 0;
	@%p7 bra 	$L__BB1_14;
	and.b32  	%r8, %r105, 7;
	setp.lt.u32 	%p8, %r5, 8;
	@%p8 bra 	$L__BB1_8;
	add.s32 	%r119, %r158, %r4;
	cvt.s64.s32 	%rd27, %r119;
	add.s64 	%rd28, %rd27, %rd6;
	shl.b64 	%rd29, %rd28, 2;
	add.s64 	%rd30, %rd1, %rd29;
	ld.global.nc.f32 	%f66, [%rd30];
	mul.wide.u32 	%rd31, %r158, 4;
	add.s64 	%rd32, %rd4, %rd31;
	st.local.f32 	[%rd32], %f66;
	ld.global.nc.f32 	%f67, [%rd30+4];
	st.local.f32 	[%rd32+4], %f67;
	ld.global.nc.f32 	%f68, [%rd30+8];
	st.local.f32 	[%rd32+8], %f68;
	ld.global.nc.f32 	%f69, [%rd30+12];
	st.local.f32 	[%rd32+12], %f69;
	ld.global.nc.f32 	%f70, [%rd30+16];
	st.local.f32 	[%rd32+16], %f70;
	ld.global.nc.f32 	%f71, [%rd30+20];
	st.local.f32 	[%rd32+20], %f71;
	ld.global.nc.f32 	%f72, [%rd30+24];
	st.local.f32 	[%rd32+24], %f72;
	ld.global.nc.f32 	%f73, [%rd30+28];
	st.local.f32 	[%rd32+28], %f73;
	add.s32 	%r158, %r158, 8;
$L__BB1_8:
	setp.eq.s32 	%p9, %r8, 0;
	@%p9 bra 	$L__BB1_14;
	and.b32  	%r11, %r105, 3;
	setp.lt.u32 	%p10, %r8, 4;
	@%p10 bra 	$L__BB1_11;
	add.s32 	%r120, %r158, %r4;
	cvt.s64.s32 	%rd33, %r120;
	add.s64 	%rd34, %rd33, %rd6;
	shl.b64 	%rd35, %rd34, 2;
	add.s64 	%rd36, %rd1, %rd35;
	ld.global.nc.f32 	%f74, [%rd36];
	mul.wide.u32 	%rd37, %r158, 4;
	add.s64 	%rd38, %rd4, %rd37;
	st.local.f32 	[%rd38], %f74;
	ld.global.nc.f32 	%f75, [%rd36+4];
	st.local.f32 	[%rd38+4], %f75;
	ld.global.nc.f32 	%f76, [%rd36+8];
	st.local.f32 	[%rd38+8], %f76;
	ld.global.nc.f32 	%f77, [%rd36+12];
	st.local.f32 	[%rd38+12], %f77;
	add.s32 	%r158, %r158, 4;
$L__BB1_11:
	setp.eq.s32 	%p11, %r11, 0;
	@%p11 bra 	$L__BB1_14;
	mov.b32 	%r162, 0;
$L__BB1_13:
	.pragma "nounroll";
	add.s32 	%r122, %r158, %r4;
	cvt.s64.s32 	%rd39, %r122;
	add.s64 	%rd40, %rd39, %rd6;
	shl.b64 	%rd41, %rd40, 2;
	add.s64 	%rd42, %rd1, %rd41;
	ld.global.nc.f32 	%f78, [%rd42];
	mul.wide.u32 	%rd43, %r158, 4;
	add.s64 	%rd44, %rd4, %rd43;
	st.local.f32 	[%rd44], %f78;
	add.s32 	%r158, %r158, 1;
	add.s32 	%r162, %r162, 1;
	setp.ne.s32 	%p12, %r162, %r11;
	@%p12 bra 	$L__BB1_13;
$L__BB1_14:
	setp.lt.s32 	%p13, %r3, 0;
	mov.f32 	%f314, 0fF149F2CA;
	@%p13 bra 	$L__BB1_42;
	setp.lt.s32 	%p14, %r105, 1;
	@%p14 bra 	$L__BB1_31;
	add.s32 	%r18, %r105, -1;
	and.b32  	%r19, %r105, 15;
	add.s32 	%r20, %r19, -1;
	and.b32  	%r21, %r105, 7;
	add.s32 	%r22, %r21, -1;
	and.b32  	%r23, %r105, 2147483632;
	and.b32  	%r24, %r105, 3;
	mov.f32 	%f314, 0fF149F2CA;
	mov.b32 	%r163, 0;
$L__BB1_17:
	mov.u32 	%r25, %r163;
	setp.lt.u32 	%p22, %r18, 15;
	mul.lo.s32 	%r26, %r25, %r105;
	mov.f32 	%f306, 0f00000000;
	mov.b32 	%r166, 0;
	@%p22 bra 	$L__BB1_20;
	mov.f32 	%f306, 0f00000000;
	mov.b32 	%r164, 0;
$L__BB1_19:
	.pragma "nounroll";
	mul.wide.u32 	%rd53, %r164, 4;
	add.s64 	%rd54, %rd4, %rd53;
	ld.local.v4.f32 	{%f89, %f90, %f91, %f92}, [%rd54];
	add.s32 	%r130, %r164, %r26;
	cvt.u64.u32 	%rd55, %r130;
	add.s64 	%rd56, %rd55, %rd7;
	shl.b64 	%rd57, %rd56, 2;
	add.s64 	%rd58, %rd3, %rd57;
	ld.global.nc.f32 	%f93, [%rd58];
	fma.rn.f32 	%f94, %f89, %f93, %f306;
	ld.global.nc.f32 	%f95, [%rd58+4];
	fma.rn.f32 	%f96, %f90, %f95, %f94;
	ld.global.nc.f32 	%f97, [%rd58+8];
	fma.rn.f32 	%f98, %f91, %f97, %f96;
	ld.global.nc.f32 	%f99, [%rd58+12];
	fma.rn.f32 	%f100, %f92, %f99, %f98;
	ld.local.v4.f32 	{%f101, %f102, %f103, %f104}, [%rd54+16];
	ld.global.nc.f32 	%f105, [%rd58+16];
	fma.rn.f32 	%f106, %f101, %f105, %f100;
	ld.global.nc.f32 	%f107, [%rd58+20];
	fma.rn.f32 	%f108, %f102, %f107, %f106;
	ld.global.nc.f32 	%f109, [%rd58+24];
	fma.rn.f32 	%f110, %f103, %f109, %f108;
	ld.global.nc.f32 	%f111, [%rd58+28];
	fma.rn.f32 	%f112, %f104, %f111, %f110;
	ld.local.v4.f32 	{%f113, %f114, %f115, %f116}, [%rd54+32];
	ld.global.nc.f32 	%f117, [%rd58+32];
	fma.rn.f32 	%f118, %f113, %f117, %f112;
	ld.global.nc.f32 	%f119, [%rd58+36];
	fma.rn.f32 	%f120, %f114, %f119, %f118;
	ld.global.nc.f32 	%f121, [%rd58+40];
	fma.rn.f32 	%f122, %f115, %f121, %f120;
	ld.global.nc.f32 	%f123, [%rd58+44];
	fma.rn.f32 	%f124, %f116, %f123, %f122;
	ld.local.v4.f32 	{%f125, %f126, %f127, %f128}, [%rd54+48];
	ld.global.nc.f32 	%f129, [%rd58+48];
	fma.rn.f32 	%f130, %f125, %f129, %f124;
	ld.global.nc.f32 	%f131, [%rd58+52];
	fma.rn.f32 	%f132, %f126, %f131, %f130;
	ld.global.nc.f32 	%f133, [%rd58+56];
	fma.rn.f32 	%f134, %f127, %f133, %f132;
	ld.global.nc.f32 	%f135, [%rd58+60];
	fma.rn.f32 	%f306, %f128, %f135, %f134;
	add.s32 	%r164, %r164, 16;
	setp.ne.s32 	%p23, %r164, %r23;
	mov.u32 	%r166, %r23;
	@%p23 bra 	$L__BB1_19;
$L__BB1_20:
	setp.eq.s32 	%p24, %r19, 0;
	@%p24 bra 	$L__BB1_30;
	setp.lt.u32 	%p25, %r20, 7;
	@%p25 bra 	$L__BB1_23;
	cvt.u64.u32 	%rd59, %r166;
	mul.wide.u32 	%rd60, %r166, 4;
	add.s64 	%rd61, %rd4, %rd60;
	ld.local.f32 	%f137, [%rd61];
	add.s32 	%r131, %r166, %r26;
	cvt.u64.u32 	%rd62, %r131;
	add.s64 	%rd63, %rd62, %rd7;
	shl.b64 	%rd64, %rd63, 2;
	add.s64 	%rd65, %rd3, %rd64;
	ld.global.nc.f32 	%f138, [%rd65];
	fma.rn.f32 	%f139, %f137, %f138, %f306;
	ld.local.f32 	%f140, [%rd61+4];
	cvt.u64.u32 	%rd66, %r26;
	add.s64 	%rd67, %rd59, %rd66;
	add.s64 	%rd68, %rd67, %rd7;
	shl.b64 	%rd69, %rd68, 2;
	add.s64 	%rd70, %rd3, %rd69;
	ld.global.nc.f32 	%f141, [%rd70+4];
	fma.rn.f32 	%f142, %f140, %f141, %f139;
	ld.local.f32 	%f143, [%rd61+8];
	ld.global.nc.f32 	%f144, [%rd70+8];
	fma.rn.f32 	%f145, %f143, %f144, %f142;
	ld.local.f32 	%f146, [%rd61+12];
	ld.global.nc.f32 	%f147, [%rd70+12];
	fma.rn.f32 	%f148, %f146, %f147, %f145;
	ld.local.f32 	%f149, [%rd61+16];
	ld.global.nc.f32 	%f150, [%rd70+16];
	fma.rn.f32 	%f151, %f149, %f150, %f148;
	ld.local.f32 	%f152, [%rd61+20];
	ld.global.nc.f32 	%f153, [%rd70+20];
	fma.rn.f32 	%f154, %f152, %f153, %f151;
	ld.local.f32 	%f155, [%rd61+24];
	ld.global.nc.f32 	%f156, [%rd70+24];
	fma.rn.f32 	%f157, %f155, %f156, %f154;
	ld.local.f32 	%f158, [%rd61+28];
	ld.global.nc.f32 	%f159, [%rd70+28];
	fma.rn.f32 	%f306, %f158, %f159, %f157;
	add.s32 	%r166, %r166, 8;
$L__BB1_23:
	setp.eq.s32 	%p26, %r21, 0;
	@%p26 bra 	$L__BB1_30;
	setp.lt.u32 	%p27, %r22, 3;
	@%p27 bra 	$L__BB1_26;
	cvt.u64.u32 	%rd71, %r166;
	mul.wide.u32 	%rd72, %r166, 4;
	add.s64 	%rd73, %rd4, %rd72;
	ld.local.f32 	%f161, [%rd73];
	add.s32 	%r132, %r166, %r26;
	cvt.u64.u32 	%rd74, %r132;
	add.s64 	%rd75, %rd74, %rd7;
	shl.b64 	%rd76, %rd75, 2;
	add.s64 	%rd77, %rd3, %rd76;
	ld.global.nc.f32 	%f162, [%rd77];
	fma.rn.f32 	%f163, %f161, %f162, %f306;
	ld.local.f32 	%f164, [%rd73+4];
	cvt.u64.u32 	%rd78, %r26;
	add.s64 	%rd79, %rd71, %rd78;
	add.s64 	%rd80, %rd79, %rd7;
	shl.b64 	%rd81, %rd80, 2;
	add.s64 	%rd82, %rd3, %rd81;
	ld.global.nc.f32 	%f165, [%rd82+4];
	fma.rn.f32 	%f166, %f164, %f165, %f163;
	ld.local.f32 	%f167, [%rd73+8];
	ld.global.nc.f32 	%f168, [%rd82+8];
	fma.rn.f32 	%f169, %f167, %f168, %f166;
	ld.local.f32 	%f170, [%rd73+12];
	ld.global.nc.f32 	%f171, [%rd82+12];
	fma.rn.f32 	%f306, %f170, %f171, %f169;
	add.s32 	%r166, %r166, 4;
$L__BB1_26:
	setp.eq.s32 	%p28, %r24, 0;
	@%p28 bra 	$L__BB1_30;
	setp.eq.s32 	%p29, %r24, 1;
	cvt.u64.u32 	%rd8, %r166;
	mul.wide.u32 	%rd83, %r166, 4;
	add.s64 	%rd9, %rd4, %rd83;
	ld.local.f32 	%f172, [%rd9];
	add.s32 	%r133, %r166, %r26;
	cvt.u64.u32 	%rd84, %r133;
	add.s64 	%rd85, %rd84, %rd7;
	shl.b64 	%rd86, %rd85, 2;
	add.s64 	%rd87, %rd3, %rd86;
	ld.global.nc.f32 	%f173, [%rd87];
	fma.rn.f32 	%f306, %f172, %f173, %f306;
	@%p29 bra 	$L__BB1_30;
	setp.eq.s32 	%p30, %r24, 2;
	ld.local.f32 	%f174, [%rd9+4];
	cvt.u64.u32 	%rd88, %r26;
	add.s64 	%rd89, %rd8, %rd88;
	add.s64 	%rd90, %rd89, %rd7;
	shl.b64 	%rd91, %rd90, 2;
	add.s64 	%rd10, %rd3, %rd91;
	ld.global.nc.f32 	%f175, [%rd10+4];
	fma.rn.f32 	%f306, %f174, %f175, %f306;
	@%p30 bra 	$L__BB1_30;
	ld.local.f32 	%f176, [%rd9+8];
	ld.global.nc.f32 	%f177, [%rd10+8];
	fma.rn.f32 	%f306, %f176, %f177, %f306;
$L__BB1_30:
	mul.f32 	%f178, %f49, %f306;
	mul.wide.u32 	%rd92, %r25, 4;
	add.s64 	%rd93, %rd5, %rd92;
	st.local.f32 	[%rd93], %f178;
	max.f32 	%f314, %f314, %f178;
	add.s32 	%r163, %r25, 1;
	setp.eq.s32 	%p31, %r25, %r3;
	@%p31 bra 	$L__BB1_42;
	bra.uni 	$L__BB1_17;
$L__BB1_31:
	mul.f32 	%f17, %f49, 0f00000000;
	add.s32 	%r35, %r3, 1;
	and.b32  	%r36, %r35, 7;
	setp.lt.u32 	%p15, %r3, 7;
	mov.f32 	%f314, 0fF149F2CA;
	mov.b32 	%r170, 0;
	@%p15 bra 	$L__BB1_34;
	and.b32  	%r170, %r35, -8;
	mov.f32 	%f314, 0fF149F2CA;
	mov.b32 	%r169, 0;
$L__BB1_33:
	.pragma "nounroll";
	mul.wide.u32 	%rd45, %r169, 4;
	add.s64 	%rd46, %rd5, %rd45;
	max.f32 	%f314, %f314, %f17;
	st.local.v4.f32 	[%rd46], {%f17, %f17, %f17, %f17};
	st.local.v4.f32 	[%rd46+16], {%f17, %f17, %f17, %f17};
	add.s32 	%r169, %r169, 8;
	setp.ne.s32 	%p16, %r169, %r170;
	@%p16 bra 	$L__BB1_33;
$L__BB1_34:
	setp.eq.s32 	%p17, %r36, 0;
	@%p17 bra 	$L__BB1_42;
	setp.lt.u32 	%p18, %r36, 4;
	@%p18 bra 	$L__BB1_37;
	mul.wide.u32 	%rd47, %r170, 4;
	add.s64 	%rd48, %rd5, %rd47;
	st.local.f32 	[%rd48], %f17;
	max.f32 	%f314, %f314, %f17;
	st.local.f32 	[%rd48+4], %f17;
	st.local.f32 	[%rd48+8], %f17;
	st.local.f32 	[%rd48+12], %f17;
	add.s32 	%r170, %r170, 4;
$L__BB1_37:
	and.b32  	%r125, %r35, 3;
	setp.eq.s32 	%p19, %r125, 0;
	@%p19 bra 	$L__BB1_42;
	setp.eq.s32 	%p20, %r125, 1;
	@%p20 bra 	$L__BB1_40;
	mul.wide.u32 	%rd49, %r170, 4;
	add.s64 	%rd50, %rd5, %rd49;
	st.local.f32 	[%rd50], %f17;
	max.f32 	%f314, %f314, %f17;
	st.local.f32 	[%rd50+4], %f17;
	add.s32 	%r170, %r170, 2;
$L__BB1_40:
	and.b32  	%r126, %r3, 1;
	setp.eq.b32 	%p21, %r126, 1;
	@%p21 bra 	$L__BB1_42;
	mul.wide.u32 	%rd51, %r170, 4;
	add.s64 	%rd52, %rd5, %rd51;
	st.local.f32 	[%rd52], %f17;
	max.f32 	%f314, %f314, %f17;
$L__BB1_42:
	setp.lt.s32 	%p32, %r3, 0;
	mov.f32 	%f318, 0f00000000;
	@%p32 bra 	$L__BB1_49;
	add.s32 	%r47, %r3, 1;
	and.b32  	%r48, %r47, 3;
	setp.lt.u32 	%p33, %r3, 3;
	mov.f32 	%f318, 0f00000000;
	mov.b32 	%r173, 0;
	@%p33 bra 	$L__BB1_46;
	and.b32  	%r173, %r47, -4;
	mov.f32 	%f318, 0f00000000;
	mov.b32 	%r176, 0;
$L__BB1_45:
	mul.wide.u32 	%rd94, %r176, 4;
	add.s64 	%rd95, %rd5, %rd94;
	ld.local.v4.f32 	{%f183, %f184, %f185, %f186}, [%rd95];
	sub.f32 	%f187, %f183, %f314;
	fma.rn.f32 	%f188, %f187, 0f3BBB989D, 0f3F000000;
	cvt.sat.f32.f32 	%f189, %f188;
	mov.f32 	%f190, 0f4B400001;
	mov.f32 	%f191, 0f437C0000;
	fma.rm.f32 	%f192, %f189, %f191, %f190;
	add.f32 	%f193, %f192, 0fCB40007F;
	neg.f32 	%f194, %f193;
	fma.rn.f32 	%f195, %f187, 0f3FB8AA3B, %f194;
	fma.rn.f32 	%f196, %f187, 0f32A57060, %f195;
	mov.b32 	%r136, %f192;
	shl.b32 	%r137, %r136, 23;
	mov.b32 	%f197, %r137;
	ex2.approx.ftz.f32 	%f198, %f196;
	mul.f32 	%f199, %f198, %f197;
	add.f32 	%f200, %f318, %f199;
	sub.f32 	%f201, %f184, %f314;
	fma.rn.f32 	%f202, %f201, 0f3BBB989D, 0f3F000000;
	cvt.sat.f32.f32 	%f203, %f202;
	fma.rm.f32 	%f204, %f203, %f191, %f190;
	add.f32 	%f205, %f204, 0fCB40007F;
	neg.f32 	%f206, %f205;
	fma.rn.f32 	%f207, %f201, 0f3FB8AA3B, %f206;
	fma.rn.f32 	%f208, %f201, 0f32A57060, %f207;
	mov.b32 	%r138, %f204;
	shl.b32 	%r139, %r138, 23;
	mov.b32 	%f209, %r139;
	ex2.approx.ftz.f32 	%f210, %f208;
	mul.f32 	%f211, %f210, %f209;
	add.f32 	%f212, %f200, %f211;
	sub.f32 	%f213, %f185, %f314;
	fma.rn.f32 	%f214, %f213, 0f3BBB989D, 0f3F000000;
	cvt.sat.f32.f32 	%f215, %f214;
	fma.rm.f32 	%f216, %f215, %f191, %f190;
	add.f32 	%f217, %f216, 0fCB40007F;
	neg.f32 	%f218, %f217;
	fma.rn.f32 	%f219, %f213, 0f3FB8AA3B, %f218;
	fma.rn.f32 	%f220, %f213, 0f32A57060, %f219;
	mov.b32 	%r140, %f216;
	shl.b32 	%r141, %r140, 23;
	mov.b32 	%f221, %r141;
	ex2.approx.ftz.f32 	%f222, %f220;
	mul.f32 	%f223, %f222, %f221;
	add.f32 	%f224, %f212, %f223;
	sub.f32 	%f225, %f186, %f314;
	fma.rn.f32 	%f226, %f225, 0f3BBB989D, 0f3F000000;
	cvt.sat.f32.f32 	%f227, %f226;
	fma.rm.f32 	%f228, %f227, %f191, %f190;
	add.f32 	%f229, %f228, 0fCB40007F;
	neg.f32 	%f230, %f229;
	fma.rn.f32 	%f231, %f225, 0f3FB8AA3B, %f230;
	fma.rn.f32 	%f232, %f225, 0f32A57060, %f231;
	mov.b32 	%r142, %f228;
	shl.b32 	%r143, %r142, 23;
	mov.b32 	%f233, %r143;
	ex2.approx.ftz.f32 	%f234, %f232;
	mul.f32 	%f235, %f234, %f233;
	st.local.v4.f32 	[%rd95], {%f199, %f211, %f223, %f235};
	add.f32 	%f318, %f224, %f235;
	add.s32 	%r176, %r176, 4;
	setp.eq.s32 	%p34, %r176, %r173;
	@%p34 bra 	$L__BB1_46;
	bra.uni 	$L__BB1_45;
$L__BB1_46:
	setp.eq.s32 	%p35, %r48, 0;
	@%p35 bra 	$L__BB1_49;
	mov.b32 	%r175, 0;
$L__BB1_48:
	.pragma "nounroll";
	mul.wide.u32 	%rd96, %r173, 4;
	add.s64 	%rd97, %rd5, %rd96;
	ld.local.f32 	%f236, [%rd97];
	sub.f32 	%f237, %f236, %f314;
	fma.rn.f32 	%f238, %f237, 0f3BBB989D, 0f3F000000;
	cvt.sat.f32.f32 	%f239, %f238;
	mov.f32 	%f240, 0f4B400001;
	mov.f32 	%f241, 0f437C0000;
	fma.rm.f32 	%f242, %f239, %f241, %f240;
	add.f32 	%f243, %f242, 0fCB40007F;
	neg.f32 	%f244, %f243;
	fma.rn.f32 	%f245, %f237, 0f3FB8AA3B, %f244;
	fma.rn.f32 	%f246, %f237, 0f32A57060, %f245;
	mov.b32 	%r145, %f242;
	shl.b32 	%r146, %r145, 23;
	mov.b32 	%f247, %r146;
	ex2.approx.ftz.f32 	%f248, %f246;
	mul.f32 	%f249, %f248, %f247;
	st.local.f32 	[%rd97], %f249;
	add.f32 	%f318, %f318, %f249;
	add.s32 	%r173, %r173, 1;
	add.s32 	%r175, %r175, 1;
	setp.ne.s32 	%p36, %r175, %r48;
	@%p36 bra 	$L__BB1_48;
$L__BB1_49:
	setp.lt.s32 	%p37, %r105, 1;
	@%p37 bra 	$L__BB1_64;
	mul.lo.s32 	%r55, %r105, %r2;
	add.s32 	%r148, %r3, 1;
	and.b32  	%r56, %r148, 7;
	add.s32 	%r57, %r56, -1;
	and.b32  	%r58, %r148, 3;
	and.b32  	%r59, %r148, -8;
	and.b32  	%r60, %r3, 1;
	neg.s32 	%r61, %r59;
	shl.b32 	%r62, %r105, 3;
	shl.b32 	%r63, %r105, 1;
	mul.lo.s32 	%r64, %r105, 3;
	shl.b32 	%r65, %r105, 2;
	mul.lo.s32 	%r66, %r105, 5;
	mul.lo.s32 	%r67, %r105, 6;
	mul.lo.s32 	%r68, %r105, 7;
	cvta.to.global.u64 	%rd11, %rd15;
	mov.b32 	%r177, 0;
	add.s64 	%rd12, %rd5, 16;
$L__BB1_51:
	setp.lt.s32 	%p38, %r3, 0;
	mov.f32 	%f327, 0f00000000;
	@%p38 bra 	$L__BB1_63;
	setp.lt.u32 	%p39, %r3, 7;
	mov.f32 	%f327, 0f00000000;
	mov.b32 	%r188, 0;
	@%p39 bra 	$L__BB1_55;
	add.s32 	%r185, %r105, %r177;
	add.s32 	%r184, %r63, %r177;
	add.s32 	%r183, %r64, %r177;
	add.s32 	%r182, %r65, %r177;
	add.s32 	%r181, %r66, %r177;
	add.s32 	%r180, %r67, %r177;
	add.s32 	%r179, %r68, %r177;
	mov.f32 	%f327, 0f00000000;
	mov.u64 	%rd168, %rd12;
	mov.u32 	%r178, %r177;
	mov.u32 	%r186, %r61;
$L__BB1_54:
	.pragma "nounroll";
	ld.local.v4.f32 	{%f254, %f255, %f256, %f257}, [%rd168+-16];
	cvt.u64.u32 	%rd98, %r178;
	add.s64 	%rd99, %rd98, %rd7;
	shl.b64 	%rd100, %rd99, 2;
	add.s64 	%rd101, %rd2, %rd100;
	ld.global.nc.f32 	%f258, [%rd101];
	fma.rn.f32 	%f259, %f254, %f258, %f327;
	cvt.u64.u32 	%rd102, %r185;
	add.s64 	%rd103, %rd102, %rd7;
	shl.b64 	%rd104, %rd103, 2;
	add.s64 	%rd105, %rd2, %rd104;
	ld.global.nc.f32 	%f260, [%rd105];
	fma.rn.f32 	%f261, %f255, %f260, %f259;
	cvt.u64.u32 	%rd106, %r184;
	add.s64 	%rd107, %rd106, %rd7;
	shl.b64 	%rd108, %rd107, 2;
	add.s64 	%rd109, %rd2, %rd108;
	ld.global.nc.f32 	%f262, [%rd109];
	fma.rn.f32 	%f263, %f256, %f262, %f261;
	cvt.u64.u32 	%rd110, %r183;
	add.s64 	%rd111, %rd110, %rd7;
	shl.b64 	%rd112, %rd111, 2;
	add.s64 	%rd113, %rd2, %rd112;
	ld.global.nc.f32 	%f264, [%rd113];
	fma.rn.f32 	%f265, %f257, %f264, %f263;
	ld.local.v4.f32 	{%f266, %f267, %f268, %f269}, [%rd168];
	cvt.u64.u32 	%rd114, %r182;
	add.s64 	%rd115, %rd114, %rd7;
	shl.b64 	%rd116, %rd115, 2;
	add.s64 	%rd117, %rd2, %rd116;
	ld.global.nc.f32 	%f270, [%rd117];
	fma.rn.f32 	%f271, %f266, %f270, %f265;
	cvt.u64.u32 	%rd118, %r181;
	add.s64 	%rd119, %rd118, %rd7;
	shl.b64 	%rd120, %rd119, 2;
	add.s64 	%rd121, %rd2, %rd120;
	ld.global.nc.f32 	%f272, [%rd121];
	fma.rn.f32 	%f273, %f267, %f272, %f271;
	cvt.u64.u32 	%rd122, %r180;
	add.s64 	%rd123, %rd122, %rd7;
	shl.b64 	%rd124, %rd123, 2;
	add.s64 	%rd125, %rd2, %rd124;
	ld.global.nc.f32 	%f274, [%rd125];
	fma.rn.f32 	%f275, %f268, %f274, %f273;
	cvt.u64.u32 	%rd126, %r179;
	add.s64 	%rd127, %rd126, %rd7;
	shl.b64 	%rd128, %rd127, 2;
	add.s64 	%rd129, %rd2, %rd128;
	ld.global.nc.f32 	%f276, [%rd129];
	fma.rn.f32 	%f327, %f269, %f276, %f275;
	add.s32 	%r186, %r186, 8;
	add.s32 	%r185, %r185, %r62;
	add.s32 	%r184, %r184, %r62;
	add.s32 	%r183, %r183, %r62;
	add.s32 	%r182, %r182, %r62;
	add.s32 	%r181, %r181, %r62;
	add.s32 	%r180, %r180, %r62;
	add.s32 	%r179, %r179, %r62;
	add.s32 	%r178, %r178, %r62;
	add.s64 	%rd168, %rd168, 32;
	setp.ne.s32 	%p40, %r186, 0;
	mov.u32 	%r188, %r59;
	@%p40 bra 	$L__BB1_54;
$L__BB1_55:
	setp.eq.s32 	%p41, %r56, 0;
	@%p41 bra 	$L__BB1_63;
	setp.lt.u32 	%p42, %r57, 3;
	@%p42 bra 	$L__BB1_58;
	mul.wide.u32 	%rd130, %r188, 4;
	add.s64 	%rd131, %rd5, %rd130;
	ld.local.f32 	%f278, [%rd131];
	mad.lo.s32 	%r150, %r188, %r105, %r177;
	cvt.u64.u32 	%rd132, %r150;
	add.s64 	%rd133, %rd132, %rd7;
	shl.b64 	%rd134, %rd133, 2;
	add.s64 	%rd135, %rd2, %rd134;
	ld.global.nc.f32 	%f279, [%rd135];
	fma.rn.f32 	%f280, %f278, %f279, %f327;
	ld.local.f32 	%f281, [%rd131+4];
	add.s32 	%r151, %r150, %r105;
	cvt.u64.u32 	%rd136, %r151;
	add.s64 	%rd137, %rd136, %rd7;
	shl.b64 	%rd138, %rd137, 2;
	add.s64 	%rd139, %rd2, %rd138;
	ld.global.nc.f32 	%f282, [%rd139];
	fma.rn.f32 	%f283, %f281, %f282, %f280;
	ld.local.f32 	%f284, [%rd131+8];
	add.s32 	%r152, %r151, %r105;
	cvt.u64.u32 	%rd140, %r152;
	add.s64 	%rd141, %rd140, %rd7;
	shl.b64 	%rd142, %rd141, 2;
	add.s64 	%rd143, %rd2, %rd142;
	ld.global.nc.f32 	%f285, [%rd143];
	fma.rn.f32 	%f286, %f284, %f285, %f283;
	ld.local.f32 	%f287, [%rd131+12];
	add.s32 	%r153, %r152, %r105;
	cvt.u64.u32 	%rd144, %r153;
	add.s64 	%rd145, %rd144, %rd7;
	shl.b64 	%rd146, %rd145, 2;
	add.s64 	%rd147, %rd2, %rd146;
	ld.global.nc.f32 	%f288, [%rd147];
	fma.rn.f32 	%f327, %f287, %f288, %f286;
	add.s32 	%r188, %r188, 4;
$L__BB1_58:
	setp.eq.s32 	%p43, %r58, 0;
	@%p43 bra 	$L__BB1_63;
	setp.eq.s32 	%p44, %r58, 1;
	@%p44 bra 	$L__BB1_61;
	mul.wide.u32 	%rd148, %r188, 4;
	add.s64 	%rd149, %rd5, %rd148;
	ld.local.f32 	%f290, [%rd149];
	mad.lo.s32 	%r154, %r188, %r105, %r177;
	cvt.u64.u32 	%rd150, %r154;
	add.s64 	%rd151, %rd150, %rd7;
	shl.b64 	%rd152, %rd151, 2;
	add.s64 	%rd153, %rd2, %rd152;
	ld.global.nc.f32 	%f291, [%rd153];
	fma.rn.f32 	%f292, %f290, %f291, %f327;
	ld.local.f32 	%f293, [%rd149+4];
	add.s32 	%r155, %r154, %r105;
	cvt.u64.u32 	%rd154, %r155;
	add.s64 	%rd155, %rd154, %rd7;
	shl.b64 	%rd156, %rd155, 2;
	add.s64 	%rd157, %rd2, %rd156;
	ld.global.nc.f32 	%f294, [%rd157];
	fma.rn.f32 	%f327, %f293, %f294, %f292;
	add.s32 	%r188, %r188, 2;
$L__BB1_61:
	setp.ne.s32 	%p45, %r60, 0;
	@%p45 bra 	$L__BB1_63;
	mul.wide.u32 	%rd158, %r188, 4;
	add.s64 	%rd159, %rd5, %rd158;
	ld.local.f32 	%f295, [%rd159];
	mad.lo.s32 	%r156, %r188, %r105, %r177;
	cvt.u64.u32 	%rd160, %r156;
	add.s64 	%rd161, %rd160, %rd7;
	shl.b64 	%rd162, %rd161, 2;
	add.s64 	%rd163, %rd2, %rd162;
	ld.global.nc.f32 	%f296, [%rd163];
	fma.rn.f32 	%f327, %f295, %f296, %f327;
$L__BB1_63:
	div.rn.f32 	%f297, %f327, %f318;
	add.s32 	%r157, %r177, %r55;
	cvt.s64.s32 	%rd164, %r157;
	add.s64 	%rd165, %rd164, %rd6;
	shl.b64 	%rd166, %rd165, 2;
	add.s64 	%rd167, %rd11, %rd166;
	st.global.f32 	[%rd167], %f297;
	add.s32 	%r177, %r177, 1;
	setp.ne.s32 	%p46, %r177, %r105;
	@%p46 bra 	$L__BB1_51;
$L__BB1_64:
	ret;

}


// ===== COMPILED SASS (sm_100) =====

	.target	sm_100

	.elftype	@"ET_EXEC"


//--------------------- .note.nv.tkinfo           --------------------------
	.section	.note.nv.tkinfo,"",@"SHT_NOTE"
	.sectionflags	@"SHF_NOTE_NV_TKINFO"
	.tkinfo
        /*0018*/ 	.word	0x00000002
        /*0030*/ 	.string	""
        /*0030*/ 	.string	"ptxas"
        /*0030*/ 	.string	"Cuda compilation tools, release 13.0, V13.0.88"
        /*0030*/ 	.string	"Build cuda_13.0.r13.0/compiler.36424714_0"
        /*0030*/ 	.string	"-arch sm_100 -m 64 "



//--------------------- .note.nv.cuinfo           --------------------------
	.section	.note.nv.cuinfo,"",@"SHT_NOTE"
	.sectionflags	@"SHF_NOTE_NV_CUINFO"
        /*0018*/ 	.short	0x0002
        /*001a*/ 	.short	0x0064
        /*001c*/ 	.short	0x0082
	.zero		2


//--------------------- .nv.info                  --------------------------
	.section	.nv.info,"",@"SHT_CUDA_INFO"
	.align	4


	//----- nvinfo : EIATTR_REGCOUNT
	.align		4
        /*0000*/ 	.byte	0x04, 0x2f
        /*0002*/ 	.short	(.L_1 - .L_0)
	.align		4
.L_0:
        /*0004*/ 	.word	index@(_Z22chunked_prefill_kernelPKfS0_S0_Pfiiif)
        /*0008*/ 	.word	0x00000030


	//----- nvinfo : EIATTR_FRAME_SIZE
	.align		4
.L_1:
        /*000c*/ 	.byte	0x04, 0x11
        /*000e*/ 	.short	(.L_3 - .L_2)
	.align		4
.L_2:
        /*0010*/ 	.word	index@($__internal_1_$__cuda_sm3x_div_rn_noftz_f32_slowpath)
        /*0014*/ 	.word	0x00000a00


	//----- nvinfo : EIATTR_FRAME_SIZE
	.align		4
.L_3:
        /*0018*/ 	.byte	0x04, 0x11
        /*001a*/ 	.short	(.L_5 - .L_4)
	.align		4
.L_4:
        /*001c*/ 	.word	index@(_Z22chunked_prefill_kernelPKfS0_S0_Pfiiif)
        /*0020*/ 	.word	0x00000a00


	//----- nvinfo : EIATTR_REGCOUNT
	.align		4
.L_5:
        /*0024*/ 	.byte	0x04, 0x2f
        /*0026*/ 	.short	(.L_7 - .L_6)
	.align		4
.L_6:
        /*0028*/ 	.word	index@(_Z28chunked_prefill_batch_kernelPKfS0_S0_Pfiiiif)
        /*002c*/ 	.word	0x00000020


	//----- nvinfo : EIATTR_FRAME_SIZE
	.align		4
.L_7:
        /*0030*/ 	.byte	0x04, 0x11
        /*0032*/ 	.short	(.L_9 - .L_8)
	.align		4
.L_8:
        /*0034*/ 	.word	index@($__internal_0_$__cuda_sm3x_div_rn_noftz_f32_slowpath)
        /*0038*/ 	.word	0x00000a00


	//----- nvinfo : EIATTR_FRAME_SIZE
	.align		4
.L_9:
        /*003c*/ 	.byte	0x04, 0x11
        /*003e*/ 	.short	(.L_11 - .L_10)
	.align		4
.L_10:
        /*0040*/ 	.word	index@(_Z28chunked_prefill_batch_kernelPKfS0_S0_Pfiiiif)
        /*0044*/ 	.word	0x00000a00


	//----- nvinfo : EIATTR_MIN_STACK_SIZE
	.align		4
.L_11:
        /*0048*/ 	.byte	0x04, 0x12
        /*004a*/ 	.short	(.L_13 - .L_12)
	.align		4
.L_12:
        /*004c*/ 	.word	index@(_Z28chunked_prefill_batch_kernelPKfS0_S0_Pfiiiif)
        /*0050*/ 	.word	0x00000a00


	//----- nvinfo : EIATTR_MIN_STACK_SIZE
	.align		4
.L_13:
        /*0054*/ 	.byte	0x04, 0x12
        /*0056*/ 	.short	(.L_15 - .L_14)
	.align		4
.L_14:
        /*0058*/ 	.word	index@(_Z22chunked_prefill_kernelPKfS0_S0_Pfiiif)
        /*005c*/ 	.word	0x00000a00
.L_15:


//--------------------- .nv.compat                --------------------------
	.section	.nv.compat,"",@"SHT_CUDA_COMPAT_INFO"
	.align	4
        /*0000*/ 	.byte	0x02, 0x09, 0x00, 0x00, 0x02, 0x02, 0x01, 0x00, 0x02, 0x05, 0x05, 0x00, 0x03, 0x07, 0x01, 0x01
        /*0010*/ 	.byte	0x02, 0x03, 0x00, 0x00, 0x02, 0x06, 0x01, 0x00, 0x04, 0x0b, 0x08, 0x00, 0x01, 0x00, 0x00, 0x00
        /*0020*/ 	.byte	0x00, 0x00, 0x00, 0x00


//--------------------- .nv.info._Z28chunked_prefill_batch_kernelPKfS0_S0_Pfiiiif --------------------------
	.section	.nv.info._Z28chunked_prefill_batch_kernelPKfS0_S0_Pfiiiif,"",@"SHT_CUDA_INFO"
	.sectionflags	@""
	.align	4


	//----- nvinfo : EIATTR_CUDA_API_VERSION
	.align		4
        /*0000*/ 	.byte	0x04, 0x37
        /*0002*/ 	.short	(.L_17 - .L_16)
.L_16:
        /*0004*/ 	.word	0x00000082


	//----- nvinfo : EIATTR_KPARAM_INFO
	.align		4
.L_17:
        /*0008*/ 	.byte	0x04, 0x17
        /*000a*/ 	.short	(.L_19 - .L_18)
.L_18:
        /*000c*/ 	.word	0x00000000
        /*0010*/ 	.short	0x0008
        /*0012*/ 	.short	0x0030
        /*0014*/ 	.byte	0x00, 0xf0, 0x11, 0x00


	//----- nvinfo : EIATTR_KPARAM_INFO
	.align		4
.L_19:
        /*0018*/ 	.byte	0x04, 0x17
        /*001a*/ 	.short	(.L_21 - .L_20)
.L_20:
        /*001c*/ 	.word	0x00000000
        /*0020*/ 	.short	0x0007
        /*0022*/ 	.short	0x002c
        /*0024*/ 	.byte	0x00, 0xf0, 0x11, 0x00


	//----- nvinfo : EIATTR_KPARAM_INFO
	.align		4
.L_21:
        /*0028*/ 	.byte	0x04, 0x17
        /*002a*/ 	.short	(.L_23 - .L_22)
.L_22:
        /*002c*/ 	.word	0x00000000
        /*0030*/ 	.short	0x0006
        /*0032*/ 	.short	0x0028
        /*0034*/ 	.byte	0x00, 0xf0, 0x11, 0x00


	//----- nvinfo : EIATTR_KPARAM_INFO
	.align		4
.L_23:
        /*0038*/ 	.byte	0x04, 0x17
        /*003a*/ 	.short	(.L_25 - .L_24)
.L_24:
        /*003c*/ 	.word	0x00000000
        /*0040*/ 	.short	0x0005
        /*0042*/ 	.short	0x0024
        /*0044*/ 	.byte	0x00, 0xf0, 0x11, 0x00


	//----- nvinfo : EIATTR_KPARAM_INFO
	.align		4
.L_25:
        /*0048*/ 	.byte	0x04, 0x17
        /*004a*/ 	.short	(.L_27 - .L_26)
.L_26:
        /*004c*/ 	.word	0x00000000
        /*0050*/ 	.short	0x0004
        /*0052*/ 	.short	0x0020
        /*0054*/ 	.byte	0x00, 0xf0, 0x11, 0x00


	//----- nvinfo : EIATTR_KPARAM_INFO
	.align		4
.L_27:
        /*0058*/ 	.byte	0x04, 0x17
        /*005a*/ 	.short	(.L_29 - .L_28)
.L_28:
        /*005c*/ 	.word	0x00000000
        /*0060*/ 	.short	0x0003
        /*0062*/ 	.short	0x0018
        /*0064*/ 	.byte	0x00, 0xf5, 0x21, 0x00


	//----- nvinfo : EIATTR_KPARAM_INFO
	.align		4
.L_29:
        /*0068*/ 	.byte	0x04, 0x17
        /*006a*/ 	.short	(.L_31 - .L_30)
.L_30:
        /*006c*/ 	.word	0x00000000
        /*0070*/ 	.short	0x0002
        /*0072*/ 	.short	0x0010
        /*0074*/ 	.byte	0x00, 0xf5, 0x21, 0x00


	//----- nvinfo : EIATTR_KPARAM_INFO
	.align		4
.L_31:
        /*0078*/ 	.byte	0x04, 0x17
        /*007a*/ 	.short	(.L_33 - .L_32)
.L_32:
        /*007c*/ 	.word	0x00000000
        /*0080*/ 	.short	0x0001
        /*0082*/ 	.short	0x0008
        /*0084*/ 	.byte	0x00, 0xf5, 0x21, 0x00


	//----- nvinfo : EIATTR_KPARAM_INFO
	.align		4
.L_33:
        /*0088*/ 	.byte	0x04, 0x17
        /*008a*/ 	.short	(.L_35 - .L_34)
.L_34:
        /*008c*/ 	.word	0x00000000
        /*0090*/ 	.short	0x0000
        /*0092*/ 	.short	0x0000
        /*0094*/ 	.byte	0x00, 0xf5, 0x21, 0x00


	//----- nvinfo : EIATTR_SPARSE_MMA_MASK
	.align		4
.L_35:
        /*0098*/ 	.byte	0x03, 0x50
        /*009a*/ 	.short	0x0000


	//----- nvinfo : EIATTR_MAXREG_COUNT
	.align		4
        /*009c*/ 	.byte	0x03, 0x1b
        /*009e*/ 	.short	0x00ff


	//----- nvinfo : EIATTR_MERCURY_ISA_VERSION
	.align		4
        /*00a0*/ 	.byte	0x03, 0x5f
        /*00a2*/ 	.short	0x0101


	//----- nvinfo : EIATTR_VRC_CTA_INIT_COUNT
	.align		4
        /*00a4*/ 	.byte	0x02, 0x4a
	.zero		1
	.zero		1


	//----- nvinfo : EIATTR_EXIT_INSTR_OFFSETS
	.align		4
        /*00a8*/ 	.byte	0x04, 0x1c
        /*00aa*/ 	.short	(.L_37 - .L_36)


	//   ....[0]....
.L_36:
        /*00ac*/ 	.word	0x000000c0


	//   ....[1]....
        /*00b0*/ 	.word	0x00001bf0


	//   ....[2]....
        /*00b4*/ 	.word	0x00002980


	//----- nvinfo : EIATTR_CRS_STACK_SIZE
	.align		4
.L_37:
        /*00b8*/ 	.byte	0x04, 0x1e
        /*00ba*/ 	.short	(.L_39 - .L_38)
.L_38:
        /*00bc*/ 	.word	0x00000000


	//----- nvinfo : EIATTR_CBANK_PARAM_SIZE
	.align		4
.L_39:
        /*00c0*/ 	.byte	0x03, 0x19
        /*00c2*/ 	.short	0x0034


	//----- nvinfo : EIATTR_PARAM_CBANK
	.align		4
        /*00c4*/ 	.byte	0x04, 0x0a
        /*00c6*/ 	.short	(.L_41 - .L_40)
	.align		4
.L_40:
        /*00c8*/ 	.word	index@(.nv.constant0._Z28chunked_prefill_batch_kernelPKfS0_S0_Pfiiiif)
        /*00cc*/ 	.short	0x0380
        /*00ce*/ 	.short	0x0034


	//----- nvinfo : EIATTR_SW_WAR
	.align		4
.L_41:
        /*00d0*/ 	.byte	0x04, 0x36
        /*00d2*/ 	.short	(.L_43 - .L_42)
.L_42:
        /*00d4*/ 	.word	0x00000008
.L_43:


//--------------------- .nv.info._Z22chunked_prefill_kernelPKfS0_S0_Pfiiif --------------------------
	.section	.nv.info._Z22chunked_prefill_kernelPKfS0_S0_Pfiiif,"",@"SHT_CUDA_INFO"
	.sectionflags	@""
	.align	4


	//----- nvinfo : EIATTR_CUDA_API_VERSION
	.align		4
        /*0000*/ 	.byte	0x04, 0x37
        /*0002*/ 	.short	(.L_45 - .L_44)
.L_44:
        /*0004*/ 	.word	0x00000082


	//----- nvinfo : EIATTR_KPARAM_INFO
	.align		4
.L_45:
        /*0008*/ 	.byte	0x04, 0x17
        /*000a*/ 	.short	(.L_47 - .L_46)
.L_46:
        /*000c*/ 	.word	0x00000000
        /*0010*/ 	.short	0x0007
        /*0012*/ 	.short	0x002c
        /*0014*/ 	.byte	0x00, 0xf0, 0x11, 0x00


	//----- nvinfo : EIATTR_KPARAM_INFO
	.align		4
.L_47:
        /*0018*/ 	.byte	0x04, 0x17
        /*001a*/ 	.short	(.L_49 - .L_48)
.L_48:
        /*001c*/ 	.word	0x00000000
        /*0020*/ 	.short	0x0006
        /*0022*/ 	.short	0x0028
        /*0024*/ 	.byte	0x00, 0xf0, 0x11, 0x00


	//----- nvinfo : EIATTR_KPARAM_INFO
	.align		4
.L_49:
        /*0028*/ 	.byte	0x04, 0x17
        /*002a*/ 	.short	(.L_51 - .L_50)
.L_50:
        /*002c*/ 	.word	0x00000000
        /*0030*/ 	.short	0x0005
        /*0032*/ 	.short	0x0024
        /*0034*/ 	.byte	0x00, 0xf0, 0x11, 0x00


	//----- nvinfo : EIATTR_KPARAM_INFO
	.align		4
.L_51:
        /*0038*/ 	.byte	0x04, 0x17
        /*003a*/ 	.short	(.L_53 - .L_52)
.L_52:
        /*003c*/ 	.word	0x00000000
        /*0040*/ 	.short	0x0004
        /*0042*/ 	.short	0x0020
        /*0044*/ 	.byte	0x00, 0xf0, 0x11, 0x00


	//----- nvinfo : EIATTR_KPARAM_INFO
	.align		4
.L_53:
        /*0048*/ 	.byte	0x04, 0x17
        /*004a*/ 	.short	(.L_55 - .L_54)
.L_54:
        /*004c*/ 	.word	0x00000000
        /*0050*/ 	.short	0x0003
        /*0052*/ 	.short	0x0018
        /*0054*/ 	.byte	0x00, 0xf5, 0x21, 0x00


	//----- nvinfo : EIATTR_KPARAM_INFO
	.align		4
.L_55:
        /*0058*/ 	.byte	0x04, 0x17
        /*005a*/ 	.short	(.L_57 - .L_56)
.L_56:
        /*005c*/ 	.word	0x00000000
        /*0060*/ 	.short	0x0002
        /*0062*/ 	.short	0x0010
        /*0064*/ 	.byte	0x00, 0xf5, 0x21, 0x00


	//----- nvinfo : EIATTR_KPARAM_INFO
	.align		4
.L_57:
        /*0068*/ 	.byte	0x04, 0x17
        /*006a*/ 	.short	(.L_59 - .L_58)
.L_58:
        /*006c*/ 	.word	0x00000000
        /*0070*/ 	.short	0x0001
        /*0072*/ 	.short	0x0008
        /*0074*/ 	.byte	0x00, 0xf5, 0x21, 0x00


	//----- nvinfo : EIATTR_KPARAM_INFO
	.align		4
.L_59:
        /*0078*/ 	.byte	0x04, 0x17
        /*007a*/ 	.short	(.L_61 - .L_60)
.L_60:
        /*007c*/ 	.word	0x00000000
        /*0080*/ 	.short	0x0000
        /*0082*/ 	.short	0x0000
        /*0084*/ 	.byte	0x00, 0xf5, 0x21, 0x00


	//----- nvinfo : EIATTR_SPARSE_MMA_MASK
	.align		4
.L_61:
        /*0088*/ 	.byte	0x03, 0x50
        /*008a*/ 	.short	0x0000


	//----- nvinfo : EIATTR_MAXREG_COUNT
	.align		4
        /*008c*/ 	.byte	0x03, 0x1b
        /*008e*/ 	.short	0x00ff


	//----- nvinfo : EIATTR_MERCURY_ISA_VERSION
	.align		4
        /*0090*/ 	.byte	0x03, 0x5f
        /*0092*/ 	.short	0x0101


	//----- nvinfo : EIATTR_VRC_CTA_INIT_COUNT
	.align		4
        /*0094*/ 	.byte	0x02, 0x4a
	.zero		1
	.zero		1


	//----- nvinfo : EIATTR_EXIT_INSTR_OFFSETS
	.align		4
        /*0098*/ 	.byte	0x04, 0x1c
        /*009a*/ 	.short	(.L_63 - .L_62)


	//   ....[0]....
.L_62:
        /*009c*/ 	.word	0x00000080


	//   ....[1]....
        /*00a0*/ 	.word	0x00001920


	//   ....[2]....
        /*00a4*/ 	.word	0x00002790


	//----- nvinfo : EIATTR_CRS_STACK_SIZE
	.align		4
.L_63:
        /*00a8*/ 	.byte	0x04, 0x1e
        /*00aa*/ 	.short	(.L_65 - .L_64)
.L_64:
        /*00ac*/ 	.word	0x00000000


	//----- nvinfo : EIATTR_CBANK_PARAM_SIZE
	.align		4
.L_65:
        /*00b0*/ 	.byte	0x03, 0x19
        /*00b2*/ 	.short	0x0030


	//----- nvinfo : EIATTR_PARAM_CBANK
	.align		4
        /*00b4*/ 	.byte	0x04, 0x0a
        /*00b6*/ 	.short	(.L_67 - .L_66)
	.align		4
.L_66:
        /*00b8*/ 	.word	index@(.nv.constant0._Z22chunked_prefill_kernelPKfS0_S0_Pfiiif)
        /*00bc*/ 	.short	0x0380
        /*00be*/ 	.short	0x0030


	//----- nvinfo : EIATTR_SW_WAR
	.align		4
.L_67:
        /*00c0*/ 	.byte	0x04, 0x36
        /*00c2*/ 	.short	(.L_69 - .L_68)
.L_68:
        /*00c4*/ 	.word	0x00000008
.L_69:


//--------------------- .nv.callgraph             --------------------------
	.section	.nv.callgraph,"",@"SHT_CUDA_CALLGRAPH"
	.align	4
	.sectionentsize	8
	.align		4
        /*0000*/ 	.word	0x00000000
	.align		4
        /*0004*/ 	.word	0xffffffff
	.align		4
        /*0008*/ 	.word	0x00000000
	.align		4
        /*000c*/ 	.word	0xfffffffe
	.align		4
        /*0010*/ 	.word	0x00000000
	.align		4
        /*0014*/ 	.word	0xfffffffd
	.align		4
        /*0018*/ 	.word	0x00000000
	.align		4
        /*001c*/ 	.word	0xfffffffc


//--------------------- .text._Z28chunked_prefill_batch_kernelPKfS0_S0_Pfiiiif --------------------------
	.section	.text._Z28chunked_prefill_batch_kernelPKfS0_S0_Pfiiiif,"ax",@progbits
	.align	128
        .global         _Z28chunked_prefill_batch_kernelPKfS0_S0_Pfiiiif
        .type           _Z28chunked_prefill_batch_kernelPKfS0_S0_Pfiiiif,@function
        .size           _Z28chunked_prefill_batch_kernelPKfS0_S0_Pfiiiif,(.L_x_101 - _Z28chunked_prefill_batch_kernelPKfS0_S0_Pfiiiif)
        .other          _Z28chunked_prefill_batch_kernelPKfS0_S0_Pfiiiif,@"STO_CUDA_ENTRY STV_DEFAULT"
_Z28chunked_prefill_batch_kernelPKfS0_S0_Pfiiiif:
.text._Z28chunked_prefill_batch_kernelPKfS0_S0_Pfiiiif:
[----:B------:R-:W0:Y:S01]  /*0000*/  LDC R1, c[0x0][0x37c] ;  /* 0x0000df00ff017b82 */ /* 0x000e220000000800 */
[----:B------:R-:W1:Y:S07]  /*0010*/  S2R R3, SR_TID.X ;  /* 0x0000000000037919 */ /* 0x000e6e0000002100 */
[----:B------:R-:W1:Y:S01]  /*0020*/  S2UR UR4, SR_CTAID.X ;  /* 0x00000000000479c3 */ /* 0x000e620000002500 */
[----:B------:R-:W2:Y:S01]  /*0030*/  LDCU UR5, c[0x0][0x3a8] ;  /* 0x00007500ff0577ac */ /* 0x000ea20008000800 */
[----:B0-----:R-:W-:-:S05]  /*0040*/  VIADD R1, R1, 0xfffff600 ;  /* 0xfffff60001017836 */ /* 0x001fca0000000000 */
[----:B------:R-:W-:Y:S01]  /*0050*/  R2UR UR8, R1 ;  /* 0x00000000010872ca */ /* 0x000fe200000e0000 */
[----:B------:R-:W1:Y:S08]  /*0060*/  LDC R0, c[0x0][0x360] ;  /* 0x0000d800ff007b82 */ /* 0x000e700000000800 */
[----:B------:R-:W0:Y:S08]  /*0070*/  S2UR UR6, SR_CTAID.Z ;  /* 0x00000000000679c3 */ /* 0x000e300000002700 */
[----:B------:R-:W0:Y:S01]  /*0080*/  LDC R2, c[0x0][0x3a0] ;  /* 0x0000e800ff027b82 */ /* 0x000e220000000800 */
[----:B-1----:R-:W-:-:S05]  /*0090*/  IMAD R0, R0, UR4, R3 ;  /* 0x0000000400007c24 */ /* 0x002fca000f8e0203 */
[----:B--2---:R-:W-:-:S04]  /*00a0*/  ISETP.GE.AND P0, PT, R0, UR5, PT ;  /* 0x0000000500007c0c */ /* 0x004fc8000bf06270 */
[----:B0-----:R-:W-:-:S13]  /*00b0*/  ISETP.LE.OR P0, PT, R2, UR6, P0 ;  /* 0x0000000602007c0c */ /* 0x001fda0008703670 */
[----:B------:R-:W-:Y:S05]  /*00c0*/  @P0 EXIT ;  /* 0x000000000000094d */ /* 0x000fea0003800000 */
[----:B------:R-:W0:Y:S01]  /*00d0*/  LDCU UR4, c[0x0][0x3ac] ;  /* 0x00007580ff0477ac */ /* 0x000e220008000800 */
[----:B------:R-:W1:Y:S01]  /*00e0*/  LDCU UR9, c[0x0][0x3a4] ;  /* 0x00007480ff0977ac */ /* 0x000e620008000800 */
[----:B------:R-:W2:Y:S01]  /*00f0*/  LDCU.64 UR10, c[0x0][0x358] ;  /* 0x00006b00ff0a77ac */ /* 0x000ea20008000a00 */
[----:B0-----:R-:W-:Y:S01]  /*0100*/  IMAD.U32 R3, RZ, RZ, UR4 ;  /* 0x00000004ff037e24 */ /* 0x001fe2000f8e00ff */
[----:B------:R-:W-:Y:S02]  /*0110*/  UIMAD UR4, UR6, UR5, URZ ;  /* 0x00000005060472a4 */ /* 0x000fe4000f8e02ff */
[----:B-1----:R-:W-:Y:S02]  /*0120*/  UIADD3 UR5, UPT, UPT, UR5, UR9, URZ ;  /* 0x0000000905057290 */ /* 0x002fe4000fffe0ff */
[C---:B------:R-:W-:Y:S01]  /*0130*/  R2UR UR7, R3.reuse ;  /* 0x00000000030772ca */ /* 0x040fe200000e0000 */
[----:B------:R-:W-:Y:S01]  /*0140*/  VIADD R24, R0, UR9 ;  /* 0x0000000900187c36 */ /* 0x000fe20008000000 */
[C---:B------:R-:W-:Y:S01]  /*0150*/  ISETP.GE.AND P0, PT, R3.reuse, 0x1, PT ;  /* 0x000000010300780c */ /* 0x040fe20003f06270 */
[----:B------:R-:W-:Y:S01]  /*0160*/  UIMAD UR6, UR5, UR6, URZ ;  /* 0x00000006050672a4 */ /* 0x000fe2000f8e02ff */
[----:B------:R-:W-:-:S09]  /*0170*/  VIADD R2, R3, 0xffffffff ;  /* 0xffffffff03027836 */ /* 0x000fd20000000000 */
[----:B------:R-:W-:Y:S02]  /*0180*/  UIMAD UR5, UR4, UR7, URZ ;  /* 0x00000007040572a4 */ /* 0x000fe4000f8e02ff */
[----:B------:R-:W-:Y:S02]  /*0190*/  UIMAD UR6, UR6, UR7, URZ ;  /* 0x00000007060672a4 */ /* 0x000fe4000f8e02ff */
[----:B------:R-:W-:Y:S01]  /*01a0*/  USHF.R.S32.HI UR7, URZ, 0x1f, UR5 ;  /* 0x0000001fff077899 */ /* 0x000fe20008011405 */
[----:B--2---:R-:W-:Y:S11]  /*01b0*/  @!P0 BRA `(.L_x_0) ;  /* 0x0000000400988947 */ /* 0x004ff60003800000 */
[----:B------:R-:W-:Y:S01]  /*01c0*/  ISETP.GE.U32.AND P1, PT, R2, 0xf, PT ;  /* 0x0000000f0200780c */ /* 0x000fe20003f26070 */
[----:B------:R-:W-:Y:S01]  /*01d0*/  HFMA2 R22, -RZ, RZ, 0, 0 ;  /* 0x00000000ff167431 */ /* 0x000fe200000001ff */
[----:B------:R-:W-:-:S04]  /*01e0*/  LOP3.LUT R26, R3, 0xf, RZ, 0xc0, !PT ;  /* 0x0000000f031a7812 */ /* 0x000fc800078ec0ff */
[----:B------:R-:W-:-:S07]  /*01f0*/  ISETP.NE.AND P2, PT, R26, RZ, PT ;  /* 0x000000ff1a00720c */ /* 0x000fce0003f45270 */
[----:B------:R-:W-:Y:S06]  /*0200*/  @!P1 BRA `(.L_x_1) ;  /* 0x0000000000809947 */ /* 0x000fec0003800000 */
[----:B------:R-:W-:Y:S01]  /*0210*/  LOP3.LUT R22, R3, 0x7ffffff0, RZ, 0xc0, !PT ;  /* 0x7ffffff003167812 */ /* 0x000fe200078ec0ff */
[----:B------:R-:W-:Y:S01]  /*0220*/  IMAD.MOV.U32 R23, RZ, RZ, RZ ;  /* 0x000000ffff177224 */ /* 0x000fe200078e00ff */
[----:B------:R-:W0:Y:S06]  /*0230*/  LDCU.64 UR12, c[0x0][0x380] ;  /* 0x00007000ff0c77ac */ /* 0x000e2c0008000a00 */
.L_x_2:
[----:B-1----:R-:W-:-:S05]  /*0240*/  IMAD R4, R0, R3, R23 ;  /* 0x0000000300047224 */ /* 0x002fca00078e0217 */
[----:B------:R-:W-:-:S04]  /*0250*/  IADD3 R5, P1, PT, R4, UR5, RZ ;  /* 0x0000000504057c10 */ /* 0x000fc8000ff3e0ff */
[----:B------:R-:W-:Y:S02]  /*0260*/  LEA.HI.X.SX32 R4, R4, UR7, 0x1, P1 ;  /* 0x0000000704047c11 */ /* 0x000fe400088f0eff */
[----:B0-----:R-:W-:-:S04]  /*0270*/  LEA R20, P1, R5, UR12, 0x2 ;  /* 0x0000000c05147c11 */ /* 0x001fc8000f8210ff */
[----:B------:R-:W-:-:S05]  /*0280*/  LEA.HI.X R21, R5, UR13, R4, 0x2, P1 ;  /* 0x0000000d05157c11 */ /* 0x000fca00088f1404 */
[----:B------:R-:W2:Y:S04]  /*0290*/  LDG.E.CONSTANT R4, desc[UR10][R20.64] ;  /* 0x0000000a14047981 */ /* 0x000ea8000c1e9900 */
[----:B------:R-:W2:Y:S04]  /*02a0*/  LDG.E.CONSTANT R5, desc[UR10][R20.64+0x4] ;  /* 0x0000040a14057981 */ /* 0x000ea8000c1e9900 */
[----:B------:R-:W2:Y:S04]  /*02b0*/  LDG.E.CONSTANT R6, desc[UR10][R20.64+0x8] ;  /* 0x0000080a14067981 */ /* 0x000ea8000c1e9900 */
[----:B------:R-:W2:Y:S04]  /*02c0*/  LDG.E.CONSTANT R7, desc[UR10][R20.64+0xc] ;  /* 0x00000c0a14077981 */ /* 0x000ea8000c1e9900 */
[----:B------:R-:W3:Y:S04]  /*02d0*/  LDG.E.CONSTANT R8, desc[UR10][R20.64+0x10] ;  /* 0x0000100a14087981 */ /* 0x000ee8000c1e9900 */
[----:B------:R-:W3:Y:S04]  /*02e0*/  LDG.E.CONSTANT R9, desc[UR10][R20.64+0x14] ;  /* 0x0000140a14097981 */ /* 0x000ee8000c1e9900 */
[----:B------:R-:W3:Y:S04]  /*02f0*/  LDG.E.CONSTANT R10, desc[UR10][R20.64+0x18] ;  /* 0x0000180a140a7981 */ /* 0x000ee8000c1e9900 */
[----:B------:R-:W3:Y:S04]  /*0300*/  LDG.E.CONSTANT R11, desc[UR10][R20.64+0x1c] ;  /* 0x00001c0a140b7981 */ /* 0x000ee8000c1e9900 */
[----:B------:R-:W4:Y:S04]  /*0310*/  LDG.E.CONSTANT R12, desc[UR10][R20.64+0x20] ;  /* 0x0000200a140c7981 */ /* 0x000f28000c1e9900 */
[----:B------:R-:W4:Y:S04]  /*0320*/  LDG.E.CONSTANT R13, desc[UR10][R20.64+0x24] ;  /* 0x0000240a140d7981 */ /* 0x000f28000c1e9900 */
[----:B------:R-:W4:Y:S04]  /*0330*/  LDG.E.CONSTANT R14, desc[UR10][R20.64+0x28] ;  /* 0x0000280a140e7981 */ /* 0x000f28000c1e9900 */
[----:B------:R-:W4:Y:S04]  /*0340*/  LDG.E.CONSTANT R15, desc[UR10][R20.64+0x2c] ;  /* 0x00002c0a140f7981 */ /* 0x000f28000c1e9900 */
[----:B------:R-:W5:Y:S04]  /*0350*/  LDG.E.CONSTANT R16, desc[UR10][R20.64+0x30] ;  /* 0x0000300a14107981 */ /* 0x000f68000c1e9900 */
[----:B------:R-:W5:Y:S04]  /*0360*/  LDG.E.CONSTANT R17, desc[UR10][R20.64+0x34] ;  /* 0x0000340a14117981 */ /* 0x000f68000c1e9900 */
[----:B------:R-:W5:Y:S04]  /*0370*/  LDG.E.CONSTANT R18, desc[UR10][R20.64+0x38] ;  /* 0x0000380a14127981 */ /* 0x000f68000c1e9900 */
[----:B------:R-:W5:Y:S01]  /*0380*/  LDG.E.CONSTANT R19, desc[UR10][R20.64+0x3c] ;  /* 0x00003c0a14137981 */ /* 0x000f62000c1e9900 */
[----:B------:R-:W-:-:S02]  /*0390*/  IMAD R25, R23, 0x4, R1 ;  /* 0x0000000417197824 */ /* 0x000fc400078e0201 */
[----:B------:R-:W-:-:S05]  /*03a0*/  VIADD R23, R23, 0x10 ;  /* 0x0000001017177836 */ /* 0x000fca0000000000 */
[----:B------:R-:W-:Y:S01]  /*03b0*/  ISETP.NE.AND P1, PT, R23, R22, PT ;  /* 0x000000161700720c */ /* 0x000fe20003f25270 */
[----:B--2---:R1:W-:Y:S04]  /*03c0*/  STL.128 [R25], R4 ;  /* 0x0000000419007387 */ /* 0x0043e80000100c00 */
[----:B---3--:R1:W-:Y:S04]  /*03d0*/  STL.128 [R25+0x10], R8 ;  /* 0x0000100819007387 */ /* 0x0083e80000100c00 */
[----:B----4-:R1:W-:Y:S04]  /*03e0*/  STL.128 [R25+0x20], R12 ;  /* 0x0000200c19007387 */ /* 0x0103e80000100c00 */
[----:B-----5:R1:W-:Y:S01]  /*03f0*/  STL.128 [R25+0x30], R16 ;  /* 0x0000301019007387 */ /* 0x0203e20000100c00 */
[----:B------:R-:W-:Y:S05]  /*0400*/  @P1 BRA `(.L_x_2) ;  /* 0xfffffffc008c1947 */ /* 0x000fea000383ffff */
.L_x_1:
[----:B------:R-:W-:Y:S05]  /*0410*/  @!P2 BRA `(.L_x_0) ;  /* 0x000000040000a947 */ /* 0x000fea0003800000 */
[----:B------:R-:W-:Y:S02]  /*0420*/  ISETP.GE.U32.AND P1, PT, R26, 0x8, PT ;  /* 0x000000081a00780c */ /* 0x000fe40003f26070 */
[----:B-1----:R-:W-:-:S04]  /*0430*/  LOP3.LUT R9, R3, 0x7, RZ, 0xc0, !PT ;  /* 0x0000000703097812 */ /* 0x002fc800078ec0ff */
[----:B------:R-:W-:-:S07]  /*0440*/  ISETP.NE.AND P2, PT, R9, RZ, PT ;  /* 0x000000ff0900720c */ /* 0x000fce0003f45270 */
[----:B------:R-:W-:Y:S06]  /*0450*/  @!P1 BRA `(.L_x_3) ;  /* 0x0000000000609947 */ /* 0x000fec0003800000 */
[----:B------:R-:W0:Y:S01]  /*0460*/  LDCU.64 UR12, c[0x0][0x380] ;  /* 0x00007000ff0c77ac */ /* 0x000e220008000a00 */
[----:B------:R-:W-:-:S05]  /*0470*/  IMAD R4, R0, R3, R22 ;  /* 0x0000000300047224 */ /* 0x000fca00078e0216 */
[----:B------:R-:W-:-:S04]  /*0480*/  IADD3 R5, P1, PT, R4, UR5, RZ ;  /* 0x0000000504057c10 */ /* 0x000fc8000ff3e0ff */
[----:B------:R-:W-:Y:S02]  /*0490*/  LEA.HI.X.SX32 R6, R4, UR7, 0x1, P1 ;  /* 0x0000000704067c11 */ /* 0x000fe400088f0eff */
[----:B0-----:R-:W-:-:S04]  /*04a0*/  LEA R4, P1, R5, UR12, 0x2 ;  /* 0x0000000c05047c11 */ /* 0x001fc8000f8210ff */
[----:B------:R-:W-:-:S05]  /*04b0*/  LEA.HI.X R5, R5, UR13, R6, 0x2, P1 ;  /* 0x0000000d05057c11 */ /* 0x000fca00088f1406 */
[----:B------:R-:W2:Y:S04]  /*04c0*/  LDG.E.CONSTANT R6, desc[UR10][R4.64] ;  /* 0x0000000a04067981 */ /* 0x000ea8000c1e9900 */
[----:B------:R-:W3:Y:S04]  /*04d0*/  LDG.E.CONSTANT R8, desc[UR10][R4.64+0x4] ;  /* 0x0000040a04087981 */ /* 0x000ee8000c1e9900 */
[----:B------:R-:W4:Y:S04]  /*04e0*/  LDG.E.CONSTANT R10, desc[UR10][R4.64+0x8] ;  /* 0x0000080a040a7981 */ /* 0x000f28000c1e9900 */
[----:B------:R-:W5:Y:S04]  /*04f0*/  LDG.E.CONSTANT R12, desc[UR10][R4.64+0xc] ;  /* 0x00000c0a040c7981 */ /* 0x000f68000c1e9900 */
[----:B------:R-:W5:Y:S04]  /*0500*/  LDG.E.CONSTANT R14, desc[UR10][R4.64+0x10] ;  /* 0x0000100a040e7981 */ /* 0x000f68000c1e9900 */
[----:B------:R-:W5:Y:S04]  /*0510*/  LDG.E.CONSTANT R16, desc[UR10][R4.64+0x14] ;  /* 0x0000140a04107981 */ /* 0x000f68000c1e9900 */
[----:B------:R-:W5:Y:S04]  /*0520*/  LDG.E.CONSTANT R18, desc[UR10][R4.64+0x18] ;  /* 0x0000180a04127981 */ /* 0x000f68000c1e9900 */
[----:B------:R-:W5:Y:S01]  /*0530*/  LDG.E.CONSTANT R20, desc[UR10][R4.64+0x1c] ;  /* 0x00001c0a04147981 */ /* 0x000f62000c1e9900 */
[C---:B------:R-:W-:Y:S01]  /*0540*/  IMAD R7, R22.reuse, 0x4, R1 ;  /* 0x0000000416077824 */ /* 0x040fe200078e0201 */
[----:B------:R-:W-:-:S04]  /*0550*/  IADD3 R22, PT, PT, R22, 0x8, RZ ;  /* 0x0000000816167810 */ /* 0x000fc80007ffe0ff */
[----:B--2---:R0:W-:Y:S04]  /*0560*/  STL [R7], R6 ;  /* 0x0000000607007387 */ /* 0x0041e80000100800 */
[----:B---3--:R0:W-:Y:S04]  /*0570*/  STL [R7+0x4], R8 ;  /* 0x0000040807007387 */ /* 0x0081e80000100800 */
[----:B----4-:R0:W-:Y:S04]  /*0580*/  STL [R7+0x8], R10 ;  /* 0x0000080a07007387 */ /* 0x0101e80000100800 */
[----:B-----5:R0:W-:Y:S04]  /*0590*/  STL [R7+0xc], R12 ;  /* 0x00000c0c07007387 */ /* 0x0201e80000100800 */
[----:B------:R0:W-:Y:S04]  /*05a0*/  STL [R7+0x10], R14 ;  /* 0x0000100e07007387 */ /* 0x0001e80000100800 */
[----:B------:R0:W-:Y:S04]  /*05b0*/  STL [R7+0x14], R16 ;  /* 0x0000141007007387 */ /* 0x0001e80000100800 */
[----:B------:R0:W-:Y:S04]  /*05c0*/  STL [R7+0x18], R18 ;  /* 0x0000181207007387 */ /* 0x0001e80000100800 */
[----:B------:R0:W-:Y:S02]  /*05d0*/  STL [R7+0x1c], R20 ;  /* 0x00001c1407007387 */ /* 0x0001e40000100800 */
.L_x_3:
[----:B------:R-:W-:Y:S05]  /*05e0*/  @!P2 BRA `(.L_x_0) ;  /* 0x00000000008ca947 */ /* 0x000fea0003800000 */
[----:B------:R-:W-:Y:S02]  /*05f0*/  ISETP.GE.U32.AND P1, PT, R9, 0x4, PT ;  /* 0x000000040900780c */ /* 0x000fe40003f26070 */
[----:B------:R-:W-:-:S04]  /*0600*/  LOP3.LUT R11, R3, 0x3, RZ, 0xc0, !PT ;  /* 0x00000003030b7812 */ /* 0x000fc800078ec0ff */
[----:B------:R-:W-:-:S07]  /*0610*/  ISETP.NE.AND P2, PT, R11, RZ, PT ;  /* 0x000000ff0b00720c */ /* 0x000fce0003f45270 */
[----:B------:R-:W-:Y:S06]  /*0620*/  @!P1 BRA `(.L_x_4) ;  /* 0x0000000000409947 */ /* 0x000fec0003800000 */
[----:B------:R-:W1:Y:S01]  /*0630*/  LDCU.64 UR12, c[0x0][0x380] ;  /* 0x00007000ff0c77ac */ /* 0x000e620008000a00 */
[----:B------:R-:W-:-:S05]  /*0640*/  IMAD R4, R0, R3, R22 ;  /* 0x0000000300047224 */ /* 0x000fca00078e0216 */
[----:B------:R-:W-:-:S04]  /*0650*/  IADD3 R5, P1, PT, R4, UR5, RZ ;  /* 0x0000000504057c10 */ /* 0x000fc8000ff3e0ff */
[----:B0-----:R-:W-:Y:S02]  /*0660*/  LEA.HI.X.SX32 R6, R4, UR7, 0x1, P1 ;  /* 0x0000000704067c11 */ /* 0x001fe400088f0eff */
[----:B-1----:R-:W-:-:S04]  /*0670*/  LEA R4, P1, R5, UR12, 0x2 ;  /* 0x0000000c05047c11 */ /* 0x002fc8000f8210ff */
[----:B------:R-:W-:-:S05]  /*0680*/  LEA.HI.X R5, R5, UR13, R6, 0x2, P1 ;  /* 0x0000000d05057c11 */ /* 0x000fca00088f1406 */
[----:B------:R-:W2:Y:S04]  /*0690*/  LDG.E.CONSTANT R6, desc[UR10][R4.64] ;  /* 0x0000000a04067981 */ /* 0x000ea8000c1e9900 */
[----:B------:R-:W3:Y:S04]  /*06a0*/  LDG.E.CONSTANT R8, desc[UR10][R4.64+0x4] ;  /* 0x0000040a04087981 */ /* 0x000ee8000c1e9900 */
[----:B------:R-:W4:Y:S04]  /*06b0*/  LDG.E.CONSTANT R10, desc[UR10][R4.64+0x8] ;  /* 0x0000080a040a7981 */ /* 0x000f28000c1e9900 */
[----:B------:R-:W5:Y:S01]  /*06c0*/  LDG.E.CONSTANT R12, desc[UR10][R4.64+0xc] ;  /* 0x00000c0a040c7981 */ /* 0x000f62000c1e9900 */
[----:B------:R-:W-:-:S02]  /*06d0*/  IMAD R7, R22, 0x4, R1 ;  /* 0x0000000416077824 */ /* 0x000fc400078e0201 */
[----:B------:R-:W-:-:S03]  /*06e0*/  VIADD R22, R22, 0x4 ;  /* 0x0000000416167836 */ /* 0x000fc60000000000 */
[----:B--2---:R1:W-:Y:S04]  /*06f0*/  STL [R7], R6 ;  /* 0x0000000607007387 */ /* 0x0043e80000100800 */
[----:B---3--:R1:W-:Y:S04]  /*0700*/  STL [R7+0x4], R8 ;  /* 0x0000040807007387 */ /* 0x0083e80000100800 */
[----:B----4-:R1:W-:Y:S04]  /*0710*/  STL [R7+0x8], R10 ;  /* 0x0000080a07007387 */ /* 0x0103e80000100800 */
[----:B-----5:R1:W-:Y:S02]  /*0720*/  STL [R7+0xc], R12 ;  /* 0x00000c0c07007387 */ /* 0x0203e40000100800 */
.L_x_4:
[----:B------:R-:W-:Y:S05]  /*0730*/  @!P2 BRA `(.L_x_0) ;  /* 0x000000000038a947 */ /* 0x000fea0003800000 */
[----:B------:R-:W2:Y:S01]  /*0740*/  LDCU.64 UR12, c[0x0][0x380] ;  /* 0x00007000ff0c77ac */ /* 0x000ea20008000a00 */
[----:B------:R-:W-:-:S05]  /*0750*/  UMOV UR4, URZ ;  /* 0x000000ff00047c82 */ /* 0x000fca0008000000 */
.L_x_5:
[----:B---3--:R-:W-:-:S05]  /*0760*/  IMAD R4, R0, R3, R22 ;  /* 0x0000000300047224 */ /* 0x008fca00078e0216 */
[----:B------:R-:W-:-:S04]  /*0770*/  IADD3 R5, P1, PT, R4, UR5, RZ ;  /* 0x0000000504057c10 */ /* 0x000fc8000ff3e0ff */
[----:B01----:R-:W-:Y:S02]  /*0780*/  LEA.HI.X.SX32 R6, R4, UR7, 0x1, P1 ;  /* 0x0000000704067c11 */ /* 0x003fe400088f0eff */
[----:B--2---:R-:W-:-:S04]  /*0790*/  LEA R4, P1, R5, UR12, 0x2 ;  /* 0x0000000c05047c11 */ /* 0x004fc8000f8210ff */
[----:B------:R-:W-:-:S05]  /*07a0*/  LEA.HI.X R5, R5, UR13, R6, 0x2, P1 ;  /* 0x0000000d05057c11 */ /* 0x000fca00088f1406 */
[----:B------:R-:W2:Y:S01]  /*07b0*/  LDG.E.CONSTANT R4, desc[UR10][R4.64] ;  /* 0x0000000a04047981 */ /* 0x000ea2000c1e9900 */
[C---:B------:R-:W-:Y:S01]  /*07c0*/  IMAD R7, R22.reuse, 0x4, R1 ;  /* 0x0000000416077824 */ /* 0x040fe200078e0201 */
[----:B------:R-:W-:Y:S01]  /*07d0*/  UIADD3 UR4, UPT, UPT, UR4, 0x1, URZ ;  /* 0x0000000104047890 */ /* 0x000fe2000fffe0ff */
[----:B------:R-:W-:-:S05]  /*07e0*/  VIADD R22, R22, 0x1 ;  /* 0x0000000116167836 */ /* 0x000fca0000000000 */
[----:B------:R-:W-:Y:S01]  /*07f0*/  ISETP.NE.AND P1, PT, R11, UR4, PT ;  /* 0x000000040b007c0c */ /* 0x000fe2000bf25270 */
[----:B--2---:R3:W-:-:S12]  /*0800*/  STL [R7], R4 ;  /* 0x0000000407007387 */ /* 0x0047d80000100800 */
[----:B------:R-:W-:Y:S05]  /*0810*/  @P1 BRA `(.L_x_5) ;  /* 0xfffffffc00d01947 */ /* 0x000fea000383ffff */
.L_x_0:
[----:B------:R-:W-:Y:S01]  /*0820*/  ISETP.GE.AND P1, PT, R24, RZ, PT ;  /* 0x000000ff1800720c */ /* 0x000fe20003f26270 */
[----:B------:R-:W2:Y:S01]  /*0830*/  LDCU.64 UR12, c[0x0][0x388] ;  /* 0x00007100ff0c77ac */ /* 0x000ea20008000a00 */
[----:B------:R-:W-:Y:S01]  /*0840*/  BSSY.RECONVERGENT B0, `(.L_x_6) ;  /* 0x00000e1000007945 */ /* 0x000fe20003800200 */
[----:B-1----:R-:W-:Y:S01]  /*0850*/  HFMA2 R17, -RZ, RZ, -10824, -13904 ;  /* 0xf149f2caff117431 */ /* 0x002fe200000001ff */
[----:B------:R-:W-:-:S09]  /*0860*/  UIADD3 UR7, UPT, UPT, UR8, 0x200, URZ ;  /* 0x0000020008077890 */ /* 0x000fd2000fffe0ff */
[----:B------:R-:W-:Y:S05]  /*0870*/  @!P1 BRA `(.L_x_7) ;  /* 0x0000000c00749947 */ /* 0x000fea0003800000 */
[----:B------:R-:W-:Y:S05]  /*0880*/  @!P0 BRA `(.L_x_8) ;  /* 0x00000008009c8947 */ /* 0x000fea0003800000 */
[C---:B------:R-:W-:Y:S01]  /*0890*/  LOP3.LUT R15, R3.reuse, 0xf, RZ, 0xc0, !PT ;  /* 0x0000000f030f7812 */ /* 0x040fe200078ec0ff */
[----:B------:R-:W-:Y:S01]  /*08a0*/  BSSY.RECONVERGENT B1, `(.L_x_9) ;  /* 0x00000a4000017945 */ /* 0x000fe20003800200 */
[C---:B0-----:R-:W-:Y:S01]  /*08b0*/  LOP3.LUT R14, R3.reuse, 0x7, RZ, 0xc0, !PT ;  /* 0x00000007030e7812 */ /* 0x041fe200078ec0ff */
[----:B------:R-:W-:Y:S01]  /*08c0*/  IMAD.MOV.U32 R17, RZ, RZ, -0xeb60d36 ;  /* 0xf149f2caff117424 */ /* 0x000fe200078e00ff */
[----:B------:R-:W-:Y:S01]  /*08d0*/  LOP3.LUT R13, R3, 0x7ffffff0, RZ, 0xc0, !PT ;  /* 0x7ffffff0030d7812 */ /* 0x000fe200078ec0ff */
[----:B---3--:R-:W-:Y:S01]  /*08e0*/  VIADD R4, R15, 0xffffffff ;  /* 0xffffffff0f047836 */ /* 0x008fe20000000000 */
[----:B------:R-:W-:Y:S01]  /*08f0*/  LOP3.LUT R12, R3, 0x3, RZ, 0xc0, !PT ;  /* 0x00000003030c7812 */ /* 0x000fe200078ec0ff */
[----:B------:R-:W-:Y:S02]  /*0900*/  VIADD R5, R14, 0xffffffff ;  /* 0xffffffff0e057836 */ /* 0x000fe40000000000 */
[----:B------:R-:W-:Y:S01]  /*0910*/  IMAD.MOV.U32 R18, RZ, RZ, RZ ;  /* 0x000000ffff127224 */ /* 0x000fe200078e00ff */
[----:B------:R-:W-:-:S02]  /*0920*/  ISETP.GE.U32.AND P0, PT, R4, 0x7, PT ;  /* 0x000000070400780c */ /* 0x000fc40003f06070 */
[----:B------:R-:W-:-:S13]  /*0930*/  ISETP.GE.U32.AND P1, PT, R5, 0x3, PT ;  /* 0x000000030500780c */ /* 0x000fda0003f26070 */
.L_x_16:
[----:B------:R-:W0:Y:S01]  /*0940*/  LDCU UR4, c[0x0][0x3ac] ;  /* 0x00007580ff0477ac */ /* 0x000e220008000800 */
[----:B------:R-:W-:Y:S01]  /*0950*/  ISETP.GE.U32.AND P2, PT, R2, 0xf, PT ;  /* 0x0000000f0200780c */ /* 0x000fe20003f46070 */
[----:B------:R-:W-:Y:S02]  /*0960*/  IMAD.MOV.U32 R19, RZ, RZ, RZ ;  /* 0x000000ffff137224 */ /* 0x000fe400078e00ff */
[----:B------:R-:W-:Y:S01]  /*0970*/  IMAD.MOV.U32 R23, RZ, RZ, RZ ;  /* 0x000000ffff177224 */ /* 0x000fe200078e00ff */
[----:B0-----:R-:W-:-:S05]  /*0980*/  MOV R3, UR4 ;  /* 0x0000000400037c02 */ /* 0x001fca0008000f00 */
[----:B------:R-:W-:-:S04]  /*0990*/  IMAD R16, R18, R3, RZ ;  /* 0x0000000312107224 */ /* 0x000fc800078e02ff */
[----:B------:R-:W-:Y:S05]  /*09a0*/  @!P2 BRA `(.L_x_10) ;  /* 0x0000000000c8a947 */ /* 0x000fea0003800000 */
[----:B------:R-:W-:Y:S02]  /*09b0*/  IMAD.MOV.U32 R19, RZ, RZ, RZ ;  /* 0x000000ffff137224 */ /* 0x000fe400078e00ff */
[----:B------:R-:W-:-:S07]  /*09c0*/  IMAD.MOV.U32 R20, RZ, RZ, RZ ;  /* 0x000000ffff147224 */ /* 0x000fce00078e00ff */
.L_x_11:
[----:B------:R-:W-:Y:S01]  /*09d0*/  IADD3 R4, PT, PT, R16, R20, RZ ;  /* 0x0000001410047210 */ /* 0x000fe20007ffe0ff */
[----:B------:R-:W-:Y:S01]  /*09e0*/  USHF.R.S32.HI UR4, URZ, 0x1f, UR6 ;  /* 0x0000001fff047899 */ /* 0x000fe20008011406 */
[----:B------:R-:W-:Y:S02]  /*09f0*/  IMAD R9, R20, 0x4, R1 ;  /* 0x0000000414097824 */ /* 0x000fe400078e0201 */
[----:B------:R-:W-:-:S04]  /*0a00*/  IADD3 R4, P2, PT, R4, UR6, RZ ;  /* 0x0000000604047c10 */ /* 0x000fc8000ff5e0ff */
[----:B------:R-:W3:Y:S01]  /*0a10*/  LDL.128 R8, [R9] ;  /* 0x0000000009087983 */ /* 0x000ee20000100c00 */
[----:B------:R-:W-:Y:S01]  /*0a20*/  IMAD.X R5, RZ, RZ, UR4, P2 ;  /* 0x00000004ff057e24 */ /* 0x000fe200090e06ff */
[----:B--2---:R-:W-:-:S04]  /*0a30*/  LEA R22, P2, R4, UR12, 0x2 ;  /* 0x0000000c04167c11 */ /* 0x004fc8000f8410ff */
[----:B------:R-:W-:-:S05]  /*0a40*/  LEA.HI.X R23, R4, UR13, R5, 0x2, P2 ;  /* 0x0000000d04177c11 */ /* 0x000fca00090f1405 */
[----:B------:R-:W3:Y:S04]  /*0a50*/  LDG.E.CONSTANT R4, desc[UR10][R22.64] ;  /* 0x0000000a16047981 */ /* 0x000ee8000c1e9900 */
[----:B------:R-:W2:Y:S04]  /*0a60*/  LDG.E.CONSTANT R5, desc[UR10][R22.64+0x4] ;  /* 0x0000040a16057981 */ /* 0x000ea8000c1e9900 */
[----:B------:R-:W4:Y:S04]  /*0a70*/  LDG.E.CONSTANT R21, desc[UR10][R22.64+0x8] ;  /* 0x0000080a16157981 */ /* 0x000f28000c1e9900 */
[----:B------:R-:W5:Y:S04]  /*0a80*/  LDG.E.CONSTANT R26, desc[UR10][R22.64+0x10] ;  /* 0x0000100a161a7981 */ /* 0x000f68000c1e9900 */
[----:B------:R-:W5:Y:S04]  /*0a90*/  LDG.E.CONSTANT R24, desc[UR10][R22.64+0x14] ;  /* 0x0000140a16187981 */ /* 0x000f68000c1e9900 */
[----:B------:R-:W5:Y:S01]  /*0aa0*/  LDG.E.CONSTANT R27, desc[UR10][R22.64+0x30] ;  /* 0x0000300a161b7981 */ /* 0x000f62000c1e9900 */
[----:B---3--:R-:W-:Y:S01]  /*0ab0*/  FFMA R4, R8, R4, R19 ;  /* 0x0000000408047223 */ /* 0x008fe20000000013 */
[----:B------:R-:W-:-:S02]  /*0ac0*/  IMAD R19, R20, 0x4, R1 ;  /* 0x0000000414137824 */ /* 0x000fc400078e0201 */
[----:B------:R-:W3:Y:S01]  /*0ad0*/  LDG.E.CONSTANT R8, desc[UR10][R22.64+0xc] ;  /* 0x00000c0a16087981 */ /* 0x000ee2000c1e9900 */
[----:B--2---:R-:W-:-:S03]  /*0ae0*/  FFMA R25, R9, R5, R4 ;  /* 0x0000000509197223 */ /* 0x004fc60000000004 */
[----:B------:R-:W5:Y:S01]  /*0af0*/  LDL.128 R4, [R19+0x10] ;  /* 0x0000100013047983 */ /* 0x000f620000100c00 */
[----:B----4-:R-:W-:-:S03]  /*0b00*/  FFMA R10, R10, R21, R25 ;  /* 0x000000150a0a7223 */ /* 0x010fc60000000019 */
[----:B------:R-:W2:Y:S04]  /*0b10*/  LDG.E.CONSTANT R21, desc[UR10][R22.64+0x18] ;  /* 0x0000180a16157981 */ /* 0x000ea8000c1e9900 */
[----:B------:R-:W4:Y:S01]  /*0b20*/  LDG.E.CONSTANT R25, desc[UR10][R22.64+0x20] ;  /* 0x0000200a16197981 */ /* 0x000f22000c1e9900 */
[----:B---3--:R-:W-:-:S04]  /*0b30*/  FFMA R11, R11, R8, R10 ;  /* 0x000000080b0b7223 */ /* 0x008fc8000000000a */
[----:B-----5:R-:W-:Y:S02]  /*0b40*/  FFMA R26, R4, R26, R11 ;  /* 0x0000001a041a7223 */ /* 0x020fe4000000000b */
[----:B------:R-:W3:Y:S04]  /*0b50*/  LDG.E.CONSTANT R4, desc[UR10][R22.64+0x1c] ;  /* 0x00001c0a16047981 */ /* 0x000ee8000c1e9900 */
[----:B------:R-:W4:Y:S01]  /*0b60*/  LDL.128 R8, [R19+0x20] ;  /* 0x0000200013087983 */ /* 0x000f220000100c00 */
[----:B------:R-:W-:-:S03]  /*0b70*/  FFMA R5, R5, R24, R26 ;  /* 0x0000001805057223 */ /* 0x000fc6000000001a */
[----:B------:R-:W5:Y:S01]  /*0b80*/  LDG.E.CONSTANT R24, desc[UR10][R22.64+0x24] ;  /* 0x0000240a16187981 */ /* 0x000f62000c1e9900 */
[----:B--2---:R-:W-:-:S03]  /*0b90*/  FFMA R6, R6, R21, R5 ;  /* 0x0000001506067223 */ /* 0x004fc60000000005 */
[----:B------:R-:W2:Y:S04]  /*0ba0*/  LDG.E.CONSTANT R21, desc[UR10][R22.64+0x28] ;  /* 0x0000280a16157981 */ /* 0x000ea8000c1e9900 */
[----:B------:R-:W2:Y:S01]  /*0bb0*/  LDG.E.CONSTANT R26, desc[UR10][R22.64+0x3c] ;  /* 0x00003c0a161a7981 */ /* 0x000ea2000c1e9900 */
[----:B---3--:R-:W-:-:S04]  /*0bc0*/  FFMA R7, R7, R4, R6 ;  /* 0x0000000407077223 */ /* 0x008fc80000000006 */
[----:B----4-:R-:W-:Y:S02]  /*0bd0*/  FFMA R4, R8, R25, R7 ;  /* 0x0000001908047223 */ /* 0x010fe40000000007 */
[----:B------:R-:W3:Y:S02]  /*0be0*/  LDG.E.CONSTANT R8, desc[UR10][R22.64+0x2c] ;  /* 0x00002c0a16087981 */ /* 0x000ee4000c1e9900 */
[----:B-----5:R-:W-:Y:S02]  /*0bf0*/  FFMA R25, R9, R24, R4 ;  /* 0x0000001809197223 */ /* 0x020fe40000000004 */
[----:B------:R-:W4:Y:S04]  /*0c00*/  LDL.128 R4, [R19+0x30] ;  /* 0x0000300013047983 */ /* 0x000f280000100c00 */
[----:B------:R-:W5:Y:S04]  /*0c10*/  LDG.E.CONSTANT R24, desc[UR10][R22.64+0x34] ;  /* 0x0000340a16187981 */ /* 0x000f68000c1e9900 */
[----:B------:R-:W5:Y:S01]  /*0c20*/  LDG.E.CONSTANT R9, desc[UR10][R22.64+0x38] ;  /* 0x0000380a16097981 */ /* 0x000f62000c1e9900 */
[----:B--2---:R-:W-:Y:S01]  /*0c30*/  FFMA R10, R10, R21, R25 ;  /* 0x000000150a0a7223 */ /* 0x004fe20000000019 */
[----:B------:R-:W-:-:S05]  /*0c40*/  VIADD R20, R20, 0x10 ;  /* 0x0000001014147836 */ /* 0x000fca0000000000 */
[----:B------:R-:W-:Y:S01]  /*0c50*/  ISETP.NE.AND P2, PT, R20, R13, PT ;  /* 0x0000000d1400720c */ /* 0x000fe20003f45270 */
[----:B---3--:R-:W-:-:S04]  /*0c60*/  FFMA R11, R11, R8, R10 ;  /* 0x000000080b0b7223 */ /* 0x008fc8000000000a */
[----:B----4-:R-:W-:-:S04]  /*0c70*/  FFMA R4, R4, R27, R11 ;  /* 0x0000001b04047223 */ /* 0x010fc8000000000b */
[----:B-----5:R-:W-:-:S04]  /*0c80*/  FFMA R5, R5, R24, R4 ;  /* 0x0000001805057223 */ /* 0x020fc80000000004 */
[----:B------:R-:W-:-:S04]  /*0c90*/  FFMA R6, R6, R9, R5 ;  /* 0x0000000906067223 */ /* 0x000fc80000000005 */
[----:B------:R-:W-:Y:S01]  /*0ca0*/  FFMA R19, R7, R26, R6 ;  /* 0x0000001a07137223 */ /* 0x000fe20000000006 */
[----:B------:R-:W-:Y:S06]  /*0cb0*/  @P2 BRA `(.L_x_11) ;  /* 0xfffffffc00442947 */ /* 0x000fec000383ffff */
[----:B------:R-:W-:-:S07]  /*0cc0*/  MOV R23, R13 ;  /* 0x0000000d00177202 */ /* 0x000fce0000000f00 */
.L_x_10:
[----:B------:R-:W-:-:S13]  /*0cd0*/  ISETP.NE.AND P2, PT, R15, RZ, PT ;  /* 0x000000ff0f00720c */ /* 0x000fda0003f45270 */
[----:B------:R-:W-:Y:S05]  /*0ce0*/  @!P2 BRA `(.L_x_12) ;  /* 0x000000040050a947 */ /* 0x000fea0003800000 */
[----:B------:R-:W-:Y:S01]  /*0cf0*/  ISETP.NE.AND P2, PT, R14, RZ, PT ;  /* 0x000000ff0e00720c */ /* 0x000fe20003f45270 */
[----:B------:R-:W-:-:S12]  /*0d00*/  @!P0 BRA `(.L_x_13) ;  /* 0x00000000007c8947 */ /* 0x000fd80003800000 */
[----:B------:R-:W0:Y:S01]  /*0d10*/  LDCU.64 UR8, c[0x0][0x388] ;  /* 0x00007100ff0877ac */ /* 0x000e220008000a00 */
[----:B------:R-:W-:Y:S01]  /*0d20*/  IMAD.IADD R4, R16, 0x1, R23 ;  /* 0x0000000110047824 */ /* 0x000fe200078e0217 */
[C---:B------:R-:W-:Y:S01]  /*0d30*/  IADD3 R8, P3, P4, R23.reuse, UR6, R16 ;  /* 0x0000000617087c10 */ /* 0x040fe2000fc7e010 */
[----:B------:R-:W-:Y:S01]  /*0d40*/  IMAD R28, R23, 0x4, R1 ;  /* 0x00000004171c7824 */ /* 0x000fe200078e0201 */
[----:B------:R-:W-:Y:S02]  /*0d50*/  USHF.R.S32.HI UR4, URZ, 0x1f, UR6 ;  /* 0x0000001fff047899 */ /* 0x000fe40008011406 */
[----:B------:R-:W-:-:S04]  /*0d60*/  IADD3 R4, P5, PT, R4, UR6, RZ ;  /* 0x0000000604047c10 */ /* 0x000fc8000ffbe0ff */
[----:B------:R-:W-:Y:S01]  /*0d70*/  IADD3.X R9, PT, PT, RZ, UR4, RZ, P3, P4 ;  /* 0x00000004ff097c10 */ /* 0x000fe20009fe84ff */
[----:B------:R-:W-:Y:S01]  /*0d80*/  IMAD.X R5, RZ, RZ, UR4, P5 ;  /* 0x00000004ff057e24 */ /* 0x000fe2000a8e06ff */
[----:B0-----:R-:W-:Y:S02]  /*0d90*/  LEA R24, P5, R4, UR8, 0x2 ;  /* 0x0000000804187c11 */ /* 0x001fe4000f8a10ff */
[----:B------:R-:W-:Y:S02]  /*0da0*/  LEA R20, P3, R8, UR8, 0x2 ;  /* 0x0000000808147c11 */ /* 0x000fe4000f8610ff */
[----:B------:R-:W-:Y:S02]  /*0db0*/  LEA.HI.X R25, R4, UR9, R5, 0x2, P5 ;  /* 0x0000000904197c11 */ /* 0x000fe4000a8f1405 */
[----:B------:R-:W3:Y:S01]  /*0dc0*/  LDL.128 R4, [R28] ;  /* 0x000000001c047983 */ /* 0x000ee20000100c00 */
[----:B------:R-:W-:-:S03]  /*0dd0*/  LEA.HI.X R21, R8, UR9, R9, 0x2, P3 ;  /* 0x0000000908157c11 */ /* 0x000fc600098f1409 */
[----:B------:R-:W3:Y:S04]  /*0de0*/  LDG.E.CONSTANT R24, desc[UR10][R24.64] ;  /* 0x0000000a18187981 */ /* 0x000ee8000c1e9900 */
[----:B------:R-:W4:Y:S04]  /*0df0*/  LDG.E.CONSTANT R9, desc[UR10][R20.64+0x4] ;  /* 0x0000040a14097981 */ /* 0x000f28000c1e9900 */
[----:B------:R-:W5:Y:S04]  /*0e00*/  LDG.E.CONSTANT R27, desc[UR10][R20.64+0x8] ;  /* 0x0000080a141b7981 */ /* 0x000f68000c1e9900 */
[----:B------:R-:W2:Y:S04]  /*0e10*/  LDG.E.CONSTANT R29, desc[UR10][R20.64+0x10] ;  /* 0x0000100a141d7981 */ /* 0x000ea8000c1e9900 */
[----:B------:R-:W2:Y:S04]  /*0e20*/  LDG.E.CONSTANT R22, desc[UR10][R20.64+0x14] ;  /* 0x0000140a14167981 */ /* 0x000ea8000c1e9900 */
[----:B------:R-:W2:Y:S01]  /*0e30*/  LDG.E.CONSTANT R26, desc[UR10][R20.64+0x1c] ;  /* 0x00001c0a141a7981 */ /* 0x000ea2000c1e9900 */
[----:B---3--:R-:W-:-:S03]  /*0e40*/  FFMA R8, R4, R24, R19 ;  /* 0x0000001804087223 */ /* 0x008fc60000000013 */
[----:B------:R-:W3:Y:S01]  /*0e50*/  LDG.E.CONSTANT R4, desc[UR10][R20.64+0xc] ;  /* 0x00000c0a14047981 */ /* 0x000ee2000c1e9900 */
[----:B----4-:R-:W-:-:S03]  /*0e60*/  FFMA R19, R9, R5, R8 ;  /* 0x0000000509137223 */ /* 0x010fc60000000008 */
[----:B------:R-:W2:Y:S04]  /*0e70*/  LDL.128 R8, [R28+0x10] ;  /* 0x000010001c087983 */ /* 0x000ea80000100c00 */
[----:B------:R-:W4:Y:S01]  /*0e80*/  LDG.E.CONSTANT R5, desc[UR10][R20.64+0x18] ;  /* 0x0000180a14057981 */ /* 0x000f22000c1e9900 */
[----:B-----5:R-:W-:Y:S01]  /*0e90*/  FFMA R19, R27, R6, R19 ;  /* 0x000000061b137223 */ /* 0x020fe20000000013 */
[----:B------:R-:W-:-:S03]  /*0ea0*/  VIADD R23, R23, 0x8 ;  /* 0x0000000817177836 */ /* 0x000fc60000000000 */
[----:B---3--:R-:W-:-:S04]  /*0eb0*/  FFMA R7, R4, R7, R19 ;  /* 0x0000000704077223 */ /* 0x008fc80000000013 */
[----:B--2---:R-:W-:-:S04]  /*0ec0*/  FFMA R7, R8, R29, R7 ;  /* 0x0000001d08077223 */ /* 0x004fc80000000007 */
[----:B------:R-:W-:-:S04]  /*0ed0*/  FFMA R22, R22, R9, R7 ;  /* 0x0000000916167223 */ /* 0x000fc80000000007 */
[----:B----4-:R-:W-:-:S04]  /*0ee0*/  FFMA R5, R5, R10, R22 ;  /* 0x0000000a05057223 */ /* 0x010fc80000000016 */
[----:B------:R-:W-:-:S07]  /*0ef0*/  FFMA R19, R26, R11, R5 ;  /* 0x0000000b1a137223 */ /* 0x000fce0000000005 */
.L_x_13:
[----:B------:R-:W-:Y:S05]  /*0f00*/  @!P2 BRA `(.L_x_12) ;  /* 0x0000000000c8a947 */ /* 0x000fea0003800000 */
[----:B------:R-:W-:Y:S01]  /*0f10*/  ISETP.NE.AND P2, PT, R12, RZ, PT ;  /* 0x000000ff0c00720c */ /* 0x000fe20003f45270 */
[----:B------:R-:W-:-:S12]  /*0f20*/  @!P1 BRA `(.L_x_14) ;  /* 0x00000000005c9947 */ /* 0x000fd80003800000 */
[----:B------:R-:W0:Y:S01]  /*0f30*/  LDCU UR4, c[0x0][0x388] ;  /* 0x00007100ff0477ac */ /* 0x000e220008000800 */
[----:B------:R-:W-:Y:S02]  /*0f40*/  IADD3 R4, PT, PT, R16, R23, RZ ;  /* 0x0000001710047210 */ /* 0x000fe40007ffe0ff */
[C---:B------:R-:W-:Y:S01]  /*0f50*/  IADD3 R9, P3, P4, R23.reuse, UR6, R16 ;  /* 0x0000000617097c10 */ /* 0x040fe2000fc7e010 */
[----:B------:R-:W1:Y:S01]  /*0f60*/  LDCU UR9, c[0x0][0x38c] ;  /* 0x00007180ff0977ac */ /* 0x000e620008000800 */
[----:B------:R-:W-:Y:S01]  /*0f70*/  IADD3 R5, P5, PT, R4, UR6, RZ ;  /* 0x0000000604057c10 */ /* 0x000fe2000ffbe0ff */
[----:B------:R-:W-:Y:S01]  /*0f80*/  IMAD R4, R23, 0x4, R1 ;  /* 0x0000000417047824 */ /* 0x000fe200078e0201 */
[----:B------:R-:W-:-:S06]  /*0f90*/  USHF.R.S32.HI UR8, URZ, 0x1f, UR6 ;  /* 0x0000001fff087899 */ /* 0x000fcc0008011406 */
[----:B------:R-:W-:Y:S01]  /*0fa0*/  IMAD.X R6, RZ, RZ, UR8, P5 ;  /* 0x00000008ff067e24 */ /* 0x000fe2000a8e06ff */
[----:B------:R-:W-:Y:S02]  /*0fb0*/  IADD3.X R20, PT, PT, RZ, UR8, RZ, P3, P4 ;  /* 0x00000008ff147c10 */ /* 0x000fe40009fe84ff */
[----:B0-----:R-:W-:Y:S02]  /*0fc0*/  LEA R10, P5, R5, UR4, 0x2 ;  /* 0x00000004050a7c11 */ /* 0x001fe4000f8a10ff */
[----:B------:R-:W-:Y:S02]  /*0fd0*/  LEA R8, P3, R9, UR4, 0x2 ;  /* 0x0000000409087c11 */ /* 0x000fe4000f8610ff */
[----:B-1----:R-:W-:Y:S02]  /*0fe0*/  LEA.HI.X R11, R5, UR9, R6, 0x2, P5 ;  /* 0x00000009050b7c11 */ /* 0x002fe4000a8f1406 */
[----:B------:R-:W-:Y:S01]  /*0ff0*/  LEA.HI.X R9, R9, UR9, R20, 0x2, P3 ;  /* 0x0000000909097c11 */ /* 0x000fe200098f1414 */
[----:B------:R-:W3:Y:S04]  /*1000*/  LDL.128 R4, [R4] ;  /* 0x0000000004047983 */ /* 0x000ee80000100c00 */
[----:B------:R-:W3:Y:S04]  /*1010*/  LDG.E.CONSTANT R10, desc[UR10][R10.64] ;  /* 0x0000000a0a0a7981 */ /* 0x000ee8000c1e9900 */
[----:B------:R-:W4:Y:S04]  /*1020*/  LDG.E.CONSTANT R21, desc[UR10][R8.64+0x4] ;  /* 0x0000040a08157981 */ /* 0x000f28000c1e9900 */
[----:B------:R-:W5:Y:S04]  /*1030*/  LDG.E.CONSTANT R22, desc[UR10][R8.64+0x8] ;  /* 0x0000080a08167981 */ /* 0x000f68000c1e9900 */
[----:B------:R-:W2:Y:S01]  /*1040*/  LDG.E.CONSTANT R25, desc[UR10][R8.64+0xc] ;  /* 0x00000c0a08197981 */ /* 0x000ea2000c1e9900 */
[----:B------:R-:W-:-:S02]  /*1050*/  VIADD R23, R23, 0x4 ;  /* 0x0000000417177836 */ /* 0x000fc40000000000 */
[----:B---3--:R-:W-:-:S04]  /*1060*/  FFMA R20, R4, R10, R19 ;  /* 0x0000000a04147223 */ /* 0x008fc80000000013 */
[----:B----4-:R-:W-:-:S04]  /*1070*/  FFMA R5, R21, R5, R20 ;  /* 0x0000000515057223 */ /* 0x010fc80000000014 */
[----:B-----5:R-:W-:-:S04]  /*1080*/  FFMA R6, R22, R6, R5 ;  /* 0x0000000616067223 */ /* 0x020fc80000000005 */
[----:B--2---:R-:W-:-:S07]  /*1090*/  FFMA R19, R25, R7, R6 ;  /* 0x0000000719137223 */ /* 0x004fce0000000006 */
.L_x_14:
[----:B------:R-:W-:Y:S05]  /*10a0*/  @!P2 BRA `(.L_x_12) ;  /* 0x000000000060a947 */ /* 0x000fea0003800000 */
[----:B------:R-:W0:Y:S01]  /*10b0*/  LDCU.64 UR8, c[0x0][0x388] ;  /* 0x00007100ff0877ac */ /* 0x000e220008000a00 */
[----:B------:R-:W-:Y:S01]  /*10c0*/  IMAD.IADD R4, R16, 0x1, R23 ;  /* 0x0000000110047824 */ /* 0x000fe200078e0217 */
[----:B------:R-:W-:-:S04]  /*10d0*/  USHF.R.S32.HI UR4, URZ, 0x1f, UR6 ;  /* 0x0000001fff047899 */ /* 0x000fc80008011406 */
[----:B------:R-:W-:Y:S01]  /*10e0*/  IADD3 R5, P2, PT, R4, UR6, RZ ;  /* 0x0000000604057c10 */ /* 0x000fe2000ff5e0ff */
[----:B------:R-:W-:-:S03]  /*10f0*/  IMAD R4, R23, 0x4, R1 ;  /* 0x0000000417047824 */ /* 0x000fc600078e0201 */
[----:B------:R-:W-:Y:S02]  /*1100*/  IADD3.X R8, PT, PT, RZ, UR4, RZ, P2, !PT ;  /* 0x00000004ff087c10 */ /* 0x000fe400097fe4ff */
[----:B0-----:R-:W-:-:S04]  /*1110*/  LEA R6, P2, R5, UR8, 0x2 ;  /* 0x0000000805067c11 */ /* 0x001fc8000f8410ff */
[----:B------:R-:W-:Y:S02]  /*1120*/  LEA.HI.X R7, R5, UR9, R8, 0x2, P2 ;  /* 0x0000000905077c11 */ /* 0x000fe400090f1408 */
[----:B------:R-:W3:Y:S04]  /*1130*/  LDL.64 R4, [R4] ;  /* 0x0000000004047983 */ /* 0x000ee80000100a00 */
[----:B------:R-:W3:Y:S01]  /*1140*/  LDG.E.CONSTANT R6, desc[UR10][R6.64] ;  /* 0x0000000a06067981 */ /* 0x000ee2000c1e9900 */
[----:B------:R-:W-:Y:S01]  /*1150*/  ISETP.NE.AND P2, PT, R12, 0x1, PT ;  /* 0x000000010c00780c */ /* 0x000fe20003f45270 */
[----:B---3--:R-:W-:-:S12]  /*1160*/  FFMA R19, R4, R6, R19 ;  /* 0x0000000604137223 */ /* 0x008fd80000000013 */
[----:B------:R-:W-:Y:S05]  /*1170*/  @!P2 BRA `(.L_x_12) ;  /* 0x00000000002ca947 */ /* 0x000fea0003800000 */
[C---:B------:R-:W-:Y:S01]  /*1180*/  IADD3 R16, P2, P3, R23.reuse, UR6, R16 ;  /* 0x0000000617107c10 */ /* 0x040fe2000fb5e010 */
[----:B------:R-:W-:-:S03]  /*1190*/  IMAD R9, R23, 0x4, R1 ;  /* 0x0000000417097824 */ /* 0x000fc600078e0201 */
[----:B------:R-:W-:Y:S02]  /*11a0*/  IADD3.X R7, PT, PT, RZ, UR4, RZ, P2, P3 ;  /* 0x00000004ff077c10 */ /* 0x000fe400097e64ff */
[----:B------:R-:W-:Y:S01]  /*11b0*/  LEA R6, P3, R16, UR8, 0x2 ;  /* 0x0000000810067c11 */ /* 0x000fe2000f8610ff */
[----:B------:R-:W3:Y:S01]  /*11c0*/  LDL R9, [R9+0x8] ;  /* 0x0000080009097983 */ /* 0x000ee20000100800 */
[----:B------:R-:W-:Y:S02]  /*11d0*/  ISETP.NE.AND P2, PT, R12, 0x2, PT ;  /* 0x000000020c00780c */ /* 0x000fe40003f45270 */
[----:B------:R-:W-:-:S05]  /*11e0*/  LEA.HI.X R7, R16, UR9, R7, 0x2, P3 ;  /* 0x0000000910077c11 */ /* 0x000fca00098f1407 */
[----:B------:R-:W4:Y:S06]  /*11f0*/  LDG.E.CONSTANT R4, desc[UR10][R6.64+0x4] ;  /* 0x0000040a06047981 */ /* 0x000f2c000c1e9900 */
[----:B------:R-:W3:Y:S01]  /*1200*/  @P2 LDG.E.CONSTANT R8, desc[UR10][R6.64+0x8] ;  /* 0x0000080a06082981 */ /* 0x000ee2000c1e9900 */
[----:B----4-:R-:W-:-:S04]  /*1210*/  FFMA R19, R4, R5, R19 ;  /* 0x0000000504137223 */ /* 0x010fc80000000013 */
[----:B---3--:R-:W-:-:S07]  /*1220*/  @P2 FFMA R19, R8, R9, R19 ;  /* 0x0000000908132223 */ /* 0x008fce0000000013 */
.L_x_12:
[----:B------:R-:W0:Y:S01]  /*1230*/  LDCU UR4, c[0x0][0x3b0] ;  /* 0x00007600ff0477ac */ /* 0x000e220008000800 */
[----:B------:R-:W-:Y:S01]  /*1240*/  LEA R5, R18, UR7, 0x2 ;  /* 0x0000000712057c11 */ /* 0x000fe2000f8e10ff */
[----:B------:R-:W1:Y:S01]  /*1250*/  LDCU UR8, c[0x0][0x3a4] ;  /* 0x00007480ff0877ac */ /* 0x000e620008000800 */
[----:B0-----:R-:W-:Y:S01]  /*1260*/  FMUL R4, R19, UR4 ;  /* 0x0000000413047c20 */ /* 0x001fe20008400000 */
[----:B-1----:R-:W-:-:S04]  /*1270*/  VIADD R7, R0, UR8 ;  /* 0x0000000800077c36 */ /* 0x002fc80008000000 */
[----:B------:R0:W-:Y:S01]  /*1280*/  STL [R5], R4 ;  /* 0x0000000405007387 */ /* 0x0001e20000100800 */
[----:B------:R-:W-:Y:S02]  /*1290*/  FMNMX R17, R4, R17, !PT ;  /* 0x0000001104117209 */ /* 0x000fe40007800000 */
[----:B------:R-:W-:-:S13]  /*12a0*/  ISETP.NE.AND P2, PT, R18, R7, PT ;  /* 0x000000071200720c */ /* 0x000fda0003f45270 */
[----:B0-----:R-:W-:Y:S05]  /*12b0*/  @!P2 BRA `(.L_x_15) ;  /* 0x000000000008a947 */ /* 0x001fea0003800000 */
[----:B------:R-:W-:Y:S01]  /*12c0*/  VIADD R18, R18, 0x1 ;  /* 0x0000000112127836 */ /* 0x000fe20000000000 */
[----:B------:R-:W-:Y:S06]  /*12d0*/  BRA `(.L_x_16) ;  /* 0xfffffff400987947 */ /* 0x000fec000383ffff */
.L_x_15:
[----:B--2---:R-:W-:Y:S05]  /*12e0*/  BSYNC.RECONVERGENT B1 ;  /* 0x0000000000017941 */ /* 0x004fea0003800200 */
.L_x_9:
[----:B------:R-:W-:Y:S05]  /*12f0*/  BRA `(.L_x_7) ;  /* 0x0000000000d47947 */ /* 0x000fea0003800000 */
.L_x_8:
[----:B------:R-:W1:Y:S01]  /*1300*/  LDCU UR4, c[0x0][0x3a4] ;  /* 0x00007480ff0477ac */ /* 0x000e620008000800 */
[----:B------:R-:W-:Y:S01]  /*1310*/  BSSY.RECONVERGENT B1, `(.L_x_17) ;  /* 0x000001c000017945 */ /* 0x000fe20003800200 */
[----:B------:R-:W-:Y:S02]  /*1320*/  IMAD.MOV.U32 R17, RZ, RZ, -0xeb60d36 ;  /* 0xf149f2caff117424 */ /* 0x000fe400078e00ff */
[----:B0-----:R-:W-:Y:S01]  /*1330*/  IMAD.MOV.U32 R12, RZ, RZ, RZ ;  /* 0x000000ffff0c7224 */ /* 0x001fe200078e00ff */
[----:B-1----:R-:W-:Y:S01]  /*1340*/  IADD3 R15, PT, PT, R0, UR4, RZ ;  /* 0x00000004000f7c10 */ /* 0x002fe2000fffe0ff */
[----:B------:R-:W0:Y:S03]  /*1350*/  LDCU UR4, c[0x0][0x3b0] ;  /* 0x00007600ff0477ac */ /* 0x000e260008000800 */
[C---:B------:R-:W-:Y:S01]  /*1360*/  ISETP.GE.U32.AND P0, PT, R15.reuse, 0x7, PT ;  /* 0x000000070f00780c */ /* 0x040fe20003f06070 */
[----:B------:R-:W-:-:S05]  /*1370*/  VIADD R2, R15, 0x1 ;  /* 0x000000010f027836 */ /* 0x000fca0000000000 */
[----:B------:R-:W-:-:S04]  /*1380*/  LOP3.LUT R16, R2, 0x7, RZ, 0xc0, !PT ;  /* 0x0000000702107812 */ /* 0x000fc800078ec0ff */
[----:B------:R-:W-:Y:S01]  /*1390*/  ISETP.NE.AND P1, PT, R16, RZ, PT ;  /* 0x000000ff1000720c */ /* 0x000fe20003f25270 */
[----:B0-----:R-:W-:Y:S02]  /*13a0*/  FMUL R8, RZ, UR4 ;  /* 0x00000004ff087c20 */ /* 0x001fe40008400000 */
[----:B------:R-:W-:Y:S10]  /*13b0*/  @!P0 BRA `(.L_x_18) ;  /* 0x0000000000448947 */ /* 0x000ff40003800000 */
[----:B------:R-:W-:Y:S01]  /*13c0*/  HFMA2 R13, -RZ, RZ, 0, 0 ;  /* 0x00000000ff0d7431 */ /* 0x000fe200000001ff */
[----:B------:R-:W-:Y:S01]  /*13d0*/  LOP3.LUT R12, R2, 0xfffffff8, RZ, 0xc0, !PT ;  /* 0xfffffff8020c7812 */ /* 0x000fe200078ec0ff */
[----:B------:R-:W-:-:S07]  /*13e0*/  IMAD.MOV.U32 R17, RZ, RZ, -0xeb60d36 ;  /* 0xf149f2caff117424 */ /* 0x000fce00078e00ff */
.L_x_19:
[----:B0-----:R-:W-:Y:S01]  /*13f0*/  LEA R14, R13, UR7, 0x2 ;  /* 0x000000070d0e7c11 */ /* 0x001fe2000f8e10ff */
[--C-:B------:R-:W-:Y:S01]  /*1400*/  IMAD.MOV.U32 R9, RZ, RZ, R8.reuse ;  /* 0x000000ffff097224 */ /* 0x100fe200078e0008 */
[----:B------:R-:W-:Y:S01]  /*1410*/  MOV R6, R8 ;  /* 0x0000000800067202 */ /* 0x000fe20000000f00 */
[--C-:B------:R-:W-:Y:S01]  /*1420*/  IMAD.MOV.U32 R10, RZ, RZ, R8.reuse ;  /* 0x000000ffff0a7224 */ /* 0x100fe200078e0008 */
[----:B------:R-:W-:Y:S01]  /*1430*/  FMNMX R17, R8, R17, !PT ;  /* 0x0000001108117209 */ /* 0x000fe20007800000 */
[--C-:B---3--:R-:W-:Y:S02]  /*1440*/  IMAD.MOV.U32 R4, RZ, RZ, R8.reuse ;  /* 0x000000ffff047224 */ /* 0x108fe400078e0008 */
[--C-:B------:R-:W-:Y:S02]  /*1450*/  IMAD.MOV.U32 R5, RZ, RZ, R8.reuse ;  /* 0x000000ffff057224 */ /* 0x100fe400078e0008 */
[--C-:B------:R-:W-:Y:S02]  /*1460*/  IMAD.MOV.U32 R7, RZ, RZ, R8.reuse ;  /* 0x000000ffff077224 */ /* 0x100fe400078e0008 */
[----:B------:R-:W-:-:S02]  /*1470*/  IMAD.MOV.U32 R11, RZ, RZ, R8 ;  /* 0x000000ffff0b7224 */ /* 0x000fc400078e0008 */
[----:B------:R-:W-:Y:S01]  /*1480*/  VIADD R13, R13, 0x8 ;  /* 0x000000080d0d7836 */ /* 0x000fe20000000000 */
[----:B------:R0:W-:Y:S04]  /*1490*/  STL.128 [R14+0x10], R4 ;  /* 0x000010040e007387 */ /* 0x0001e80000100c00 */
[----:B------:R0:W-:Y:S01]  /*14a0*/  STL.128 [R14], R8 ;  /* 0x000000080e007387 */ /* 0x0001e20000100c00 */
[----:B------:R-:W-:-:S13]  /*14b0*/  ISETP.NE.AND P0, PT, R13, R12, PT ;  /* 0x0000000c0d00720c */ /* 0x000fda0003f05270 */
[----:B------:R-:W-:Y:S05]  /*14c0*/  @P0 BRA `(.L_x_19) ;  /* 0xfffffffc00c80947 */ /* 0x000fea000383ffff */
.L_x_18:
[----:B--2---:R-:W-:Y:S05]  /*14d0*/  BSYNC.RECONVERGENT B1 ;  /* 0x0000000000017941 */ /* 0x004fea0003800200 */
.L_x_17:
[----:B------:R-:W-:Y:S05]  /*14e0*/  @!P1 BRA `(.L_x_7) ;  /* 0x0000000000589947 */ /* 0x000fea0003800000 */
[----:B------:R-:W-:Y:S01]  /*14f0*/  ISETP.GE.U32.AND P0, PT, R16, 0x4, PT ;  /* 0x000000041000780c */ /* 0x000fe20003f06070 */
[--C-:B0-----:R-:W-:Y:S01]  /*1500*/  IMAD.MOV.U32 R9, RZ, RZ, R8.reuse ;  /* 0x000000ffff097224 */ /* 0x101fe200078e0008 */
[----:B------:R-:W-:Y:S01]  /*1510*/  MOV R6, R8 ;  /* 0x0000000800067202 */ /* 0x000fe20000000f00 */
[----:B---3--:R-:W-:Y:S01]  /*1520*/  IMAD.MOV.U32 R7, RZ, RZ, R8 ;  /* 0x000000ffff077224 */ /* 0x008fe200078e0008 */
[----:B------:R-:W-:-:S09]  /*1530*/  LOP3.LUT P1, R2, R2, 0x3, RZ, 0xc0, !PT ;  /* 0x0000000302027812 */ /* 0x000fd2000782c0ff */
[C---:B------:R-:W-:Y:S01]  /*1540*/  @P0 LEA R4, R12.reuse, UR7, 0x2 ;  /* 0x000000070c040c11 */ /* 0x040fe2000f8e10ff */
[----:B------:R-:W-:Y:S01]  /*1550*/  @P0 VIADD R12, R12, 0x4 ;  /* 0x000000040c0c0836 */ /* 0x000fe20000000000 */
[----:B------:R-:W-:-:S03]  /*1560*/  @P0 FMNMX R17, R17, R8, !PT ;  /* 0x0000000811110209 */ /* 0x000fc60007800000 */
[----:B------:R1:W-:Y:S04]  /*1570*/  @P0 STL.64 [R4], R8 ;  /* 0x0000000804000387 */ /* 0x0003e80000100a00 */
[----:B------:R1:W-:Y:S01]  /*1580*/  @P0 STL.64 [R4+0x8], R6 ;  /* 0x0000080604000387 */ /* 0x0003e20000100a00 */
[----:B------:R-:W-:Y:S05]  /*1590*/  @!P1 BRA `(.L_x_7) ;  /* 0x00000000002c9947 */ /* 0x000fea0003800000 */
[----:B------:R-:W-:Y:S01]  /*15a0*/  ISETP.NE.AND P0, PT, R2, 0x1, PT ;  /* 0x000000010200780c */ /* 0x000fe20003f05270 */
[----:B-1----:R-:W-:Y:S01]  /*15b0*/  IMAD.MOV.U32 R9, RZ, RZ, R8 ;  /* 0x000000ffff097224 */ /* 0x002fe200078e0008 */
[----:B------:R-:W-:-:S04]  /*15c0*/  LOP3.LUT R2, R15, 0x1, RZ, 0xc0, !PT ;  /* 0x000000010f027812 */ /* 0x000fc800078ec0ff */
[----:B------:R-:W-:-:S07]  /*15d0*/  ISETP.NE.U32.AND P1, PT, R2, 0x1, PT ;  /* 0x000000010200780c */ /* 0x000fce0003f25070 */
[C---:B------:R-:W-:Y:S01]  /*15e0*/  @P0 LEA R2, R12.reuse, UR7, 0x2 ;  /* 0x000000070c020c11 */ /* 0x040fe2000f8e10ff */
[----:B------:R-:W-:Y:S01]  /*15f0*/  @P0 VIADD R12, R12, 0x2 ;  /* 0x000000020c0c0836 */ /* 0x000fe20000000000 */
[----:B------:R-:W-:-:S03]  /*1600*/  @P0 FMNMX R17, R17, R8, !PT ;  /* 0x0000000811110209 */ /* 0x000fc60007800000 */
[----:B------:R4:W-:Y:S01]  /*1610*/  @P0 STL.64 [R2], R8 ;  /* 0x0000000802000387 */ /* 0x0009e20000100a00 */
[----:B------:R-:W-:Y:S02]  /*1620*/  @P1 LEA R5, R12, UR7, 0x2 ;  /* 0x000000070c051c11 */ /* 0x000fe4000f8e10ff */
[----:B------:R-:W-:-:S03]  /*1630*/  @P1 FMNMX R17, R17, R8, !PT ;  /* 0x0000000811111209 */ /* 0x000fc60007800000 */
[----:B------:R4:W-:Y:S04]  /*1640*/  @P1 STL [R5], R8 ;  /* 0x0000000805001387 */ /* 0x0009e80000100800 */
.L_x_7:
[----:B--2---:R-:W-:Y:S05]  /*1650*/  BSYNC.RECONVERGENT B0 ;  /* 0x0000000000007941 */ /* 0x004fea0003800200 */
.L_x_6:
[----:B------:R-:W2:Y:S01]  /*1660*/  LDCU UR4, c[0x0][0x3a4] ;  /* 0x00007480ff0477ac */ /* 0x000ea20008000800 */
[----:B------:R-:W-:Y:S01]  /*1670*/  BSSY.RECONVERGENT B0, `(.L_x_20) ;  /* 0x0000056000007945 */ /* 0x000fe20003800200 */
[----:B0---4-:R-:W-:Y:S01]  /*1680*/  IMAD.MOV.U32 R5, RZ, RZ, RZ ;  /* 0x000000ffff057224 */ /* 0x011fe200078e00ff */
[----:B--2---:R-:W-:-:S04]  /*1690*/  IADD3 R2, PT, PT, R0, UR4, RZ ;  /* 0x0000000400027c10 */ /* 0x004fc8000fffe0ff */
[----:B------:R-:W-:-:S13]  /*16a0*/  ISETP.GE.AND P0, PT, R2, RZ, PT ;  /* 0x000000ff0200720c */ /* 0x000fda0003f06270 */
[----:B------:R-:W-:Y:S05]  /*16b0*/  @!P0 BRA `(.L_x_21) ;  /* 0x0000000400448947 */ /* 0x000fea0003800000 */
[C---:B------:R-:W-:Y:S01]  /*16c0*/  ISETP.GE.U32.AND P0, PT, R2.reuse, 0x3, PT ;  /* 0x000000030200780c */ /* 0x040fe20003f06070 */
[----:B-1-3--:R-:W-:Y:S01]  /*16d0*/  VIADD R7, R2, 0x1 ;  /* 0x0000000102077836 */ /* 0x00afe20000000000 */
[----:B------:R-:W-:Y:S01]  /*16e0*/  BSSY.RECONVERGENT B1, `(.L_x_22) ;  /* 0x0000039000017945 */ /* 0x000fe20003800200 */
[----:B------:R-:W-:Y:S02]  /*16f0*/  IMAD.MOV.U32 R5, RZ, RZ, RZ ;  /* 0x000000ffff057224 */ /* 0x000fe400078e00ff */
[----:B------:R-:W-:Y:S01]  /*1700*/  IMAD.MOV.U32 R6, RZ, RZ, RZ ;  /* 0x000000ffff067224 */ /* 0x000fe200078e00ff */
[----:B------:R-:W-:-:S04]  /*1710*/  LOP3.LUT R4, R7, 0x3, RZ, 0xc0, !PT ;  /* 0x0000000307047812 */ /* 0x000fc800078ec0ff */
[----:B------:R-:W-:-:S03]  /*1720*/  ISETP.NE.AND P1, PT, R4, RZ, PT ;  /* 0x000000ff0400720c */ /* 0x000fc60003f25270 */
[----:B------:R-:W-:Y:S10]  /*1730*/  @!P0 BRA `(.L_x_23) ;  /* 0x0000000000cc8947 */ /* 0x000ff40003800000 */
[----:B------:R-:W-:Y:S01]  /*1740*/  HFMA2 R5, -RZ, RZ, 0, 0 ;  /* 0x00000000ff057431 */ /* 0x000fe200000001ff */
[----:B------:R-:W-:Y:S01]  /*1750*/  LOP3.LUT R6, R7, 0xfffffffc, RZ, 0xc0, !PT ;  /* 0xfffffffc07067812 */ /* 0x000fe200078ec0ff */
[----:B------:R-:W-:-:S07]  /*1760*/  IMAD.MOV.U32 R13, RZ, RZ, RZ ;  /* 0x000000ffff0d7224 */ /* 0x000fce00078e00ff */
.L_x_24:
[----:B0-----:R-:W-:-:S05]  /*1770*/  LEA R7, R13, UR7, 0x2 ;  /* 0x000000070d077c11 */ /* 0x001fca000f8e10ff */
[----:B------:R-:W2:Y:S01]  /*1780*/  LDL.128 R8, [R7] ;  /* 0x0000000007087983 */ /* 0x000ea20000100c00 */
[----:B------:R-:W-:Y:S02]  /*1790*/  IMAD.MOV.U32 R12, RZ, RZ, 0x3bbb989d ;  /* 0x3bbb989dff0c7424 */ /* 0x000fe400078e00ff */
[----:B------:R-:W-:-:S05]  /*17a0*/  VIADD R13, R13, 0x4 ;  /* 0x000000040d0d7836 */ /* 0x000fca0000000000 */
[----:B------:R-:W-:Y:S01]  /*17b0*/  ISETP.NE.AND P0, PT, R13, R6, PT ;  /* 0x000000060d00720c */ /* 0x000fe20003f05270 */
[--C-:B--2---:R-:W-:Y:S01]  /*17c0*/  FADD R21, R8, -R17.reuse ;  /* 0x8000001108157221 */ /* 0x104fe20000000000 */
[----:B------:R-:W-:Y:S02]  /*17d0*/  IMAD.MOV.U32 R8, RZ, RZ, 0x437c0000 ;  /* 0x437c0000ff087424 */ /* 0x000fe400078e00ff */
[----:B------:R-:W-:Y:S01]  /*17e0*/  FADD R19, R9, -R17 ;  /* 0x8000001109137221 */ /* 0x000fe20000000000 */
[----:B------:R-:W-:-:S03]  /*17f0*/  FFMA.SAT R15, R21, R12, 0.5 ;  /* 0x3f000000150f7423 */ /* 0x000fc6000000200c */
[----:B------:R-:W-:Y:S01]  /*1800*/  FFMA.SAT R23, R19, R12, 0.5 ;  /* 0x3f00000013177423 */ /* 0x000fe2000000200c */
[-C--:B------:R-:W-:Y:S01]  /*1810*/  FFMA.RM R9, R15, R8.reuse, 12582913 ;  /* 0x4b4000010f097423 */ /* 0x080fe20000004008 */
[----:B------:R-:W-:Y:S02]  /*1820*/  FADD R15, R10, -R17 ;  /* 0x800000110a0f7221 */ /* 0x000fe40000000000 */
[----:B------:R-:W-:Y:S01]  /*1830*/  FFMA.RM R10, R23, R8, 12582913 ;  /* 0x4b400001170a7423 */ /* 0x000fe20000004008 */
[----:B------:R-:W-:Y:S01]  /*1840*/  FADD R14, R9, -12583039 ;  /* 0xcb40007f090e7421 */ /* 0x000fe20000000000 */
[----:B------:R-:W-:Y:S02]  /*1850*/  FFMA.SAT R23, R15, R12, 0.5 ;  /* 0x3f0000000f177423 */ /* 0x000fe4000000200c */
[C---:B------:R-:W-:Y:S01]  /*1860*/  FADD R16, R10.reuse, -12583039 ;  /* 0xcb40007f0a107421 */ /* 0x040fe20000000000 */
[----:B------:R-:W-:Y:S02]  /*1870*/  IMAD.SHL.U32 R9, R9, 0x800000, RZ ;  /* 0x0080000009097824 */ /* 0x000fe400078e00ff */
[----:B------:R-:W-:Y:S01]  /*1880*/  FFMA R14, R21, 1.4426950216293334961, -R14 ;  /* 0x3fb8aa3b150e7823 */ /* 0x000fe2000000080e */
[----:B------:R-:W-:Y:S01]  /*1890*/  SHF.L.U32 R10, R10, 0x17, RZ ;  /* 0x000000170a0a7819 */ /* 0x000fe200000006ff */
[----:B------:R-:W-:-:S02]  /*18a0*/  FFMA R16, R19, 1.4426950216293334961, -R16 ;  /* 0x3fb8aa3b13107823 */ /* 0x000fc40000000810 */
[----:B------:R-:W-:Y:S01]  /*18b0*/  FFMA R14, R21, 1.925963033500011079e-08, R14 ;  /* 0x32a57060150e7823 */ /* 0x000fe2000000000e */
[----:B------:R-:W-:Y:S01]  /*18c0*/  FADD R21, R11, -R17 ;  /* 0x800000110b157221 */ /* 0x000fe20000000000 */
[----:B------:R-:W-:Y:S01]  /*18d0*/  FFMA.RM R11, R23, R8, 12582913 ;  /* 0x4b400001170b7423 */ /* 0x000fe20000004008 */
[----:B------:R-:W-:Y:S02]  /*18e0*/  FFMA R16, R19, 1.925963033500011079e-08, R16 ;  /* 0x32a5706013107823 */ /* 0x000fe40000000010 */
[----:B------:R-:W-:Y:S01]  /*18f0*/  FFMA.SAT R23, R21, R12, 0.5 ;  /* 0x3f00000015177423 */ /* 0x000fe2000000200c */
[C---:B------:R-:W-:Y:S01]  /*1900*/  FADD R12, R11.reuse, -12583039 ;  /* 0xcb40007f0b0c7421 */ /* 0x040fe20000000000 */
[----:B------:R-:W0:Y:S01]  /*1910*/  MUFU.EX2 R14, R14 ;  /* 0x0000000e000e7308 */ /* 0x000e220000000800 */
[----:B------:R-:W-:Y:S02]  /*1920*/  IMAD.SHL.U32 R11, R11, 0x800000, RZ ;  /* 0x008000000b0b7824 */ /* 0x000fe400078e00ff */
[----:B------:R-:W-:Y:S01]  /*1930*/  FFMA.RM R23, R23, R8, 12582913 ;  /* 0x4b40000117177423 */ /* 0x000fe20000004008 */
[----:B------:R-:W-:-:S03]  /*1940*/  FFMA R12, R15, 1.4426950216293334961, -R12 ;  /* 0x3fb8aa3b0f0c7823 */ /* 0x000fc6000000080c */
[----:B------:R-:W-:Y:S01]  /*1950*/  FADD R8, R23, -12583039 ;  /* 0xcb40007f17087421 */ /* 0x000fe20000000000 */
[----:B------:R-:W-:Y:S01]  /*1960*/  FFMA R12, R15, 1.925963033500011079e-08, R12 ;  /* 0x32a570600f0c7823 */ /* 0x000fe2000000000c */
[----:B------:R-:W1:Y:S01]  /*1970*/  MUFU.EX2 R19, R16 ;  /* 0x0000001000137308 */ /* 0x000e620000000800 */
[----:B------:R-:W-:Y:S02]  /*1980*/  IMAD.SHL.U32 R23, R23, 0x800000, RZ ;  /* 0x0080000017177824 */ /* 0x000fe400078e00ff */
[----:B------:R-:W-:-:S04]  /*1990*/  FFMA R8, R21, 1.4426950216293334961, -R8 ;  /* 0x3fb8aa3b15087823 */ /* 0x000fc80000000808 */
[----:B------:R-:W-:Y:S01]  /*19a0*/  FFMA R21, R21, 1.925963033500011079e-08, R8 ;  /* 0x32a5706015157823 */ /* 0x000fe20000000008 */
[----:B------:R-:W2:Y:S01]  /*19b0*/  MUFU.EX2 R12, R12 ;  /* 0x0000000c000c7308 */ /* 0x000ea20000000800 */
[----:B0-----:R-:W-:-:S07]  /*19c0*/  FMUL R8, R9, R14 ;  /* 0x0000000e09087220 */ /* 0x001fce0000400000 */
[----:B------:R-:W0:Y:S01]  /*19d0*/  MUFU.EX2 R18, R21 ;  /* 0x0000001500127308 */ /* 0x000e220000000800 */
[----:B-1----:R-:W-:Y:S01]  /*19e0*/  FMUL R9, R10, R19 ;  /* 0x000000130a097220 */ /* 0x002fe20000400000 */
[----:B--2---:R-:W-:Y:S01]  /*19f0*/  FMUL R10, R11, R12 ;  /* 0x0000000c0b0a7220 */ /* 0x004fe20000400000 */
[----:B------:R-:W-:-:S04]  /*1a00*/  FADD R12, R8, R5 ;  /* 0x00000005080c7221 */ /* 0x000fc80000000000 */
[----:B------:R-:W-:Y:S01]  /*1a10*/  FADD R5, R12, R9 ;  /* 0x000000090c057221 */ /* 0x000fe20000000000 */
[----:B0-----:R-:W-:-:S03]  /*1a20*/  FMUL R11, R23, R18 ;  /* 0x00000012170b7220 */ /* 0x001fc60000400000 */
[----:B------:R-:W-:Y:S02]  /*1a30*/  FADD R12, R5, R10 ;  /* 0x0000000a050c7221 */ /* 0x000fe40000000000 */
[----:B------:R0:W-:Y:S02]  /*1a40*/  STL.128 [R7], R8 ;  /* 0x0000000807007387 */ /* 0x0001e40000100c00 */
[----:B------:R-:W-:Y:S01]  /*1a50*/  FADD R5, R12, R11 ;  /* 0x0000000b0c057221 */ /* 0x000fe20000000000 */
[----:B------:R-:W-:Y:S06]  /*1a60*/  @P0 BRA `(.L_x_24) ;  /* 0xfffffffc00400947 */ /* 0x000fec000383ffff */
.L_x_23:
[----:B------:R-:W-:Y:S05]  /*1a70*/  BSYNC.RECONVERGENT B1 ;  /* 0x0000000000017941 */ /* 0x000fea0003800200 */
.L_x_22:
[----:B------:R-:W-:Y:S05]  /*1a80*/  @!P1 BRA `(.L_x_21) ;  /* 0x0000000000509947 */ /* 0x000fea0003800000 */
[----:B0-----:R-:W-:-:S07]  /*1a90*/  IMAD.MOV.U32 R7, RZ, RZ, RZ ;  /* 0x000000ffff077224 */ /* 0x001fce00078e00ff */
.L_x_25:
[----:B--2---:R-:W-:-:S05]  /*1aa0*/  LEA R8, R6, UR7, 0x2 ;  /* 0x0000000706087c11 */ /* 0x004fca000f8e10ff */
[----:B------:R-:W2:Y:S01]  /*1ab0*/  LDL R10, [R8] ;  /* 0x00000000080a7983 */ /* 0x000ea20000100800 */
[----:B------:R-:W-:Y:S01]  /*1ac0*/  MOV R9, 0x3bbb989d ;  /* 0x3bbb989d00097802 */ /* 0x000fe20000000f00 */
[----:B------:R-:W-:Y:S02]  /*1ad0*/  IMAD.MOV.U32 R12, RZ, RZ, 0x437c0000 ;  /* 0x437c0000ff0c7424 */ /* 0x000fe400078e00ff */
[----:B------:R-:W-:Y:S02]  /*1ae0*/  VIADD R7, R7, 0x1 ;  /* 0x0000000107077836 */ /* 0x000fe40000000000 */
[----:B------:R-:W-:-:S03]  /*1af0*/  VIADD R6, R6, 0x1 ;  /* 0x0000000106067836 */ /* 0x000fc60000000000 */
[----:B------:R-:W-:Y:S01]  /*1b00*/  ISETP.NE.AND P0, PT, R7, R4, PT ;  /* 0x000000040700720c */ /* 0x000fe20003f05270 */
[----:B--2---:R-:W-:-:S04]  /*1b10*/  FADD R10, R10, -R17 ;  /* 0x800000110a0a7221 */ /* 0x004fc80000000000 */
[----:B------:R-:W-:-:S04]  /*1b20*/  FFMA.SAT R9, R10, R9, 0.5 ;  /* 0x3f0000000a097423 */ /* 0x000fc80000002009 */
[----:B------:R-:W-:-:S04]  /*1b30*/  FFMA.RM R9, R9, R12, 12582913 ;  /* 0x4b40000109097423 */ /* 0x000fc8000000400c */
[C---:B------:R-:W-:Y:S01]  /*1b40*/  FADD R11, R9.reuse, -12583039 ;  /* 0xcb40007f090b7421 */ /* 0x040fe20000000000 */
[----:B------:R-:W-:-:S03]  /*1b50*/  IMAD.SHL.U32 R9, R9, 0x800000, RZ ;  /* 0x0080000009097824 */ /* 0x000fc600078e00ff */
[----:B------:R-:W-:-:S04]  /*1b60*/  FFMA R11, R10, 1.4426950216293334961, -R11 ;  /* 0x3fb8aa3b0a0b7823 */ /* 0x000fc8000000080b */
[----:B------:R-:W-:-:S04]  /*1b70*/  FFMA R11, R10, 1.925963033500011079e-08, R11 ;  /* 0x32a570600a0b7823 */ /* 0x000fc8000000000b */
[----:B------:R-:W0:Y:S02]  /*1b80*/  MUFU.EX2 R10, R11 ;  /* 0x0000000b000a7308 */ /* 0x000e240000000800 */
[----:B0-----:R-:W-:-:S04]  /*1b90*/  FMUL R9, R9, R10 ;  /* 0x0000000a09097220 */ /* 0x001fc80000400000 */
[----:B------:R-:W-:Y:S01]  /*1ba0*/  FADD R5, R9, R5 ;  /* 0x0000000509057221 */ /* 0x000fe20000000000 */
[----:B------:R2:W-:Y:S01]  /*1bb0*/  STL [R8], R9 ;  /* 0x0000000908007387 */ /* 0x0005e20000100800 */
[----:B------:R-:W-:Y:S05]  /*1bc0*/  @P0 BRA `(.L_x_25) ;  /* 0xfffffffc00b40947 */ /* 0x000fea000383ffff */
.L_x_21:
[----:B------:R-:W-:Y:S05]  /*1bd0*/  BSYNC.RECONVERGENT B0 ;  /* 0x0000000000007941 */ /* 0x000fea0003800200 */
.L_x_20:
[----:B------:R-:W-:-:S13]  /*1be0*/  ISETP.GE.AND P0, PT, R3, 0x1, PT ;  /* 0x000000010300780c */ /* 0x000fda0003f06270 */
[----:B------:R-:W-:Y:S05]  /*1bf0*/  @!P0 EXIT ;  /* 0x000000000000894d */ /* 0x000fea0003800000 */
[----:B------:R-:W-:Y:S01]  /*1c00*/  IADD3 R3, PT, PT, R1, 0x210, RZ ;  /* 0x0000021001037810 */ /* 0x000fe20007ffe0ff */
[----:B------:R-:W-:-:S06]  /*1c10*/  UMOV UR4, URZ ;  /* 0x000000ff00047c82 */ /* 0x000fcc0008000000 */
.L_x_38:
[----:B------:R-:W-:Y:S01]  /*1c20*/  ISETP.GE.AND P0, PT, R2, RZ, PT ;  /* 0x000000ff0200720c */ /* 0x000fe20003f06270 */
[----:B----4-:R-:W4:Y:S01]  /*1c30*/  LDCU.64 UR8, c[0x0][0x390] ;  /* 0x00007200ff0877ac */ /* 0x010f220008000a00 */
[----:B------:R-:W-:Y:S01]  /*1c40*/  BSSY.RECONVERGENT B0, `(.L_x_26) ;  /* 0x00000b9000007945 */ /* 0x000fe20003800200 */
[----:B------:R-:W-:-:S10]  /*1c50*/  IMAD.MOV.U32 R21, RZ, RZ, RZ ;  /* 0x000000ffff157224 */ /* 0x000fd400078e00ff */
[----:B------:R-:W-:Y:S05]  /*1c60*/  @!P0 BRA `(.L_x_27) ;  /* 0x0000000800d88947 */ /* 0x000fea0003800000 */
[----:B------:R-:W-:Y:S01]  /*1c70*/  ISETP.GE.U32.AND P0, PT, R2, 0x7, PT ;  /* 0x000000070200780c */ /* 0x000fe20003f06070 */
[----:B------:R-:W-:Y:S01]  /*1c80*/  BSSY.RECONVERGENT B1, `(.L_x_28) ;  /* 0x000005b000017945 */ /* 0x000fe20003800200 */
[----:B------:R-:W-:Y:S02]  /*1c90*/  IMAD.MOV.U32 R21, RZ, RZ, RZ ;  /* 0x000000ffff157224 */ /* 0x000fe400078e00ff */
[----:B-1-3--:R-:W-:-:S09]  /*1ca0*/  IMAD.MOV.U32 R4, RZ, RZ, RZ ;  /* 0x000000ffff047224 */ /* 0x00afd200078e00ff */
[----:B------:R-:W-:Y:S05]  /*1cb0*/  @!P0 BRA `(.L_x_29) ;  /* 0x00000004005c8947 */ /* 0x000fea0003800000 */
[----:B0-----:R-:W0:Y:S01]  /*1cc0*/  LDC R7, c[0x0][0x3ac] ;  /* 0x0000eb00ff077b82 */ /* 0x001e220000000800 */
[----:B------:R-:W-:Y:S02]  /*1cd0*/  VIADD R4, R2, 0x1 ;  /* 0x0000000102047836 */ /* 0x000fe40000000000 */
[----:B------:R-:W-:Y:S02]  /*1ce0*/  HFMA2 R28, -RZ, RZ, 0, 1.78813934326171875e-07 ;  /* 0x00000003ff1c7431 */ /* 0x000fe400000001ff */
[----:B------:R-:W-:Y:S01]  /*1cf0*/  IMAD.MOV.U32 R6, RZ, RZ, 0x5 ;  /* 0x00000005ff067424 */ /* 0x000fe200078e00ff */
[----:B------:R-:W-:Y:S01]  /*1d00*/  BSSY.RECONVERGENT B2, `(.L_x_30) ;  /* 0x000004e000027945 */ /* 0x000fe20003800200 */
[----:B------:R-:W-:Y:S01]  /*1d10*/  IMAD.MOV.U32 R16, RZ, RZ, 0x6 ;  /* 0x00000006ff107424 */ /* 0x000fe200078e00ff */
[----:B------:R-:W-:Y:S01]  /*1d20*/  LOP3.LUT R13, R4, 0xfffffff8, RZ, 0xc0, !PT ;  /* 0xfffffff8040d7812 */ /* 0x000fe200078ec0ff */
[----:B------:R-:W-:Y:S01]  /*1d30*/  IMAD.MOV.U32 R18, RZ, RZ, 0x7 ;  /* 0x00000007ff127424 */ /* 0x000fe200078e00ff */
[----:B------:R-:W-:Y:S01]  /*1d40*/  MOV R12, R3 ;  /* 0x00000003000c7202 */ /* 0x000fe20000000f00 */
[----:B------:R-:W-:-:S02]  /*1d50*/  IMAD.MOV.U32 R21, RZ, RZ, RZ ;  /* 0x000000ffff157224 */ /* 0x000fc400078e00ff */
[----:B------:R-:W-:Y:S02]  /*1d60*/  IMAD.U32 R26, RZ, RZ, UR4 ;  /* 0x00000004ff1a7e24 */ /* 0x000fe4000f8e00ff */
[----:B------:R-:W-:Y:S02]  /*1d70*/  IMAD.MOV R13, RZ, RZ, -R13 ;  /* 0x000000ffff0d7224 */ /* 0x000fe400078e0a0d */
[C---:B0-----:R-:W-:Y:S01]  /*1d80*/  IMAD R15, R7.reuse, R6, UR4 ;  /* 0x00000004070f7e24 */ /* 0x041fe2000f8e0206 */
[C---:B------:R-:W-:Y:S01]  /*1d90*/  LEA R4, R7.reuse, UR4, 0x1 ;  /* 0x0000000407047c11 */ /* 0x040fe2000f8e08ff */
[C---:B------:R-:W-:Y:S01]  /*1da0*/  IMAD R28, R7.reuse, R28, UR4 ;  /* 0x00000004071c7e24 */ /* 0x040fe2000f8e021c */
[C---:B------:R-:W-:Y:S01]  /*1db0*/  LEA R14, R7.reuse, UR4, 0x2 ;  /* 0x00000004070e7c11 */ /* 0x040fe2000f8e10ff */
[C---:B------:R-:W-:Y:S02]  /*1dc0*/  IMAD R16, R7.reuse, R16, UR4 ;  /* 0x0000000407107e24 */ /* 0x040fe4000f8e0210 */
[----:B------:R-:W-:-:S02]  /*1dd0*/  IMAD R18, R7, R18, UR4 ;  /* 0x0000000407127e24 */ /* 0x000fc4000f8e0212 */
[----:B------:R-:W-:-:S07]  /*1de0*/  VIADD R6, R7, UR4 ;  /* 0x0000000407067c36 */ /* 0x000fce0008000000 */
.L_x_31:
[----:B------:R-:W-:Y:S02]  /*1df0*/  USHF.R.S32.HI UR12, URZ, 0x1f, UR6 ;  /* 0x0000001fff0c7899 */ /* 0x000fe40008011406 */
[----:B--2---:R-:W-:Y:S02]  /*1e00*/  IADD3 R8, P0, PT, R26, UR6, RZ ;  /* 0x000000061a087c10 */ /* 0x004fe4000ff1e0ff */
[----:B------:R-:W-:-:S03]  /*1e10*/  IADD3 R17, P1, PT, R6, UR6, RZ ;  /* 0x0000000606117c10 */ /* 0x000fc6000ff3e0ff */
[----:B------:R-:W-:Y:S01]  /*1e20*/  IMAD.X R9, RZ, RZ, UR12, P0 ;  /* 0x0000000cff097e24 */ /* 0x000fe200080e06ff */
[C---:B----4-:R-:W-:Y:S02]  /*1e30*/  LEA R24, P0, R8.reuse, UR8, 0x2 ;  /* 0x0000000808187c11 */ /* 0x050fe4000f8010ff */
[----:B------:R-:W-:Y:S02]  /*1e40*/  IADD3.X R19, PT, PT, RZ, UR12, RZ, P1, !PT ;  /* 0x0000000cff137c10 */ /* 0x000fe40008ffe4ff */
[----:B------:R-:W-:Y:S02]  /*1e50*/  LEA.HI.X R25, R8, UR9, R9, 0x2, P0 ;  /* 0x0000000908197c11 */ /* 0x000fe400080f1409 */
[C---:B------:R-:W-:Y:S01]  /*1e60*/  LEA R22, P0, R17.reuse, UR8, 0x2 ;  /* 0x0000000811167c11 */ /* 0x040fe2000f8010ff */
[----:B------:R-:W2:Y:S03]  /*1e70*/  LDL.128 R8, [R12+-0x10] ;  /* 0xfffff0000c087983 */ /* 0x000ea60000100c00 */
[----:B------:R-:W-:Y:S01]  /*1e80*/  LEA.HI.X R23, R17, UR9, R19, 0x2, P0 ;  /* 0x0000000911177c11 */ /* 0x000fe200080f1413 */
[----:B------:R-:W2:Y:S01]  /*1e90*/  LDG.E.CONSTANT R20, desc[UR10][R24.64] ;  /* 0x0000000a18147981 */ /* 0x000ea2000c1e9900 */
[----:B------:R-:W-:-:S03]  /*1ea0*/  IADD3 R17, P0, PT, R4, UR6, RZ ;  /* 0x0000000604117c10 */ /* 0x000fc6000ff1e0ff */
[----:B------:R0:W3:Y:S02]  /*1eb0*/  LDG.E.CONSTANT R19, desc[UR10][R22.64] ;  /* 0x0000000a16137981 */ /* 0x0000e4000c1e9900 */
[----:B------:R-:W-:Y:S01]  /*1ec0*/  IMAD.X R27, RZ, RZ, UR12, P0 ;  /* 0x0000000cff1b7e24 */ /* 0x000fe200080e06ff */
[----:B0-----:R-:W-:-:S04]  /*1ed0*/  LEA R22, P0, R17, UR8, 0x2 ;  /* 0x0000000811167c11 */ /* 0x001fc8000f8010ff */
[----:B------:R-:W-:Y:S02]  /*1ee0*/  LEA.HI.X R23, R17, UR9, R27, 0x2, P0 ;  /* 0x0000000911177c11 */ /* 0x000fe400080f141b */
[----:B------:R-:W-:-:S03]  /*1ef0*/  IADD3 R27, P0, PT, R28, UR6, RZ ;  /* 0x000000061c1b7c10 */ /* 0x000fc6000ff1e0ff */
[----:B------:R-:W4:Y:S02]  /*1f00*/  LDG.E.CONSTANT R17, desc[UR10][R22.64] ;  /* 0x0000000a16117981 */ /* 0x000f24000c1e9900 */
[----:B------:R-:W-:Y:S01]  /*1f10*/  IMAD.X R29, RZ, RZ, UR12, P0 ;  /* 0x0000000cff1d7e24 */ /* 0x000fe200080e06ff */
[----:B------:R-:W-:-:S04]  /*1f20*/  LEA R24, P0, R27, UR8, 0x2 ;  /* 0x000000081b187c11 */ /* 0x000fc8000f8010ff */
[----:B------:R-:W-:-:S05]  /*1f30*/  LEA.HI.X R25, R27, UR9, R29, 0x2, P0 ;  /* 0x000000091b197c11 */ /* 0x000fca00080f141d */
[----:B------:R0:W5:Y:S02]  /*1f40*/  LDG.E.CONSTANT R27, desc[UR10][R24.64] ;  /* 0x0000000a181b7981 */ /* 0x000164000c1e9900 */
[----:B0-----:R-:W-:Y:S01]  /*1f50*/  IADD3 R24, P0, PT, R14, UR6, RZ ;  /* 0x000000060e187c10 */ /* 0x001fe2000ff1e0ff */
[----:B--2---:R-:W-:-:S04]  /*1f60*/  FFMA R29, R8, R20, R21 ;  /* 0x00000014081d7223 */ /* 0x004fc80000000015 */
[----:B------:R-:W-:Y:S01]  /*1f70*/  IMAD.X R21, RZ, RZ, UR12, P0 ;  /* 0x0000000cff157e24 */ /* 0x000fe200080e06ff */
[----:B------:R-:W-:-:S04]  /*1f80*/  LEA R20, P0, R24, UR8, 0x2 ;  /* 0x0000000818147c11 */ /* 0x000fc8000f8010ff */
[----:B------:R-:W-:Y:S02]  /*1f90*/  LEA.HI.X R21, R24, UR9, R21, 0x2, P0 ;  /* 0x0000000918157c11 */ /* 0x000fe400080f1415 */
[----:B------:R-:W-:Y:S01]  /*1fa0*/  IADD3 R8, P0, PT, R15, UR6, RZ ;  /* 0x000000060f087c10 */ /* 0x000fe2000ff1e0ff */
[----:B---3--:R-:W-:Y:S01]  /*1fb0*/  FFMA R9, R9, R19, R29 ;  /* 0x0000001309097223 */ /* 0x008fe2000000001d */
[----:B------:R-:W-:Y:S02]  /*1fc0*/  IADD3 R19, P1, PT, R16, UR6, RZ ;  /* 0x0000000610137c10 */ /* 0x000fe4000ff3e0ff */
[----:B------:R0:W2:Y:S01]  /*1fd0*/  LDG.E.CONSTANT R21, desc[UR10][R20.64] ;  /* 0x0000000a14157981 */ /* 0x0000a2000c1e9900 */
[----:B------:R-:W-:Y:S01]  /*1fe0*/  IMAD.X R23, RZ, RZ, UR12, P0 ;  /* 0x0000000cff177e24 */ /* 0x000fe200080e06ff */
[----:B------:R-:W-:-:S04]  /*1ff0*/  LEA R22, P0, R8, UR8, 0x2 ;  /* 0x0000000808167c11 */ /* 0x000fc8000f8010ff */
[----:B------:R-:W-:Y:S02]  /*2000*/  LEA.HI.X R23, R8, UR9, R23, 0x2, P0 ;  /* 0x0000000908177c11 */ /* 0x000fe400080f1417 */
[----:B------:R-:W-:Y:S02]  /*2010*/  IADD3.X R8, PT, PT, RZ, UR12, RZ, P1, !PT ;  /* 0x0000000cff087c10 */ /* 0x000fe40008ffe4ff */
[----:B------:R-:W-:Y:S01]  /*2020*/  LEA R24, P0, R19, UR8, 0x2 ;  /* 0x0000000813187c11 */ /* 0x000fe2000f8010ff */
[----:B----4-:R-:W-:-:S03]  /*2030*/  FFMA R10, R10, R17, R9 ;  /* 0x000000110a0a7223 */ /* 0x010fc60000000009 */
[----:B------:R-:W-:Y:S02]  /*2040*/  LEA.HI.X R25, R19, UR9, R8, 0x2, P0 ;  /* 0x0000000913197c11 */ /* 0x000fe400080f1408 */
[----:B------:R-:W-:Y:S01]  /*2050*/  IADD3 R17, P0, PT, R18, UR6, RZ ;  /* 0x0000000612117c10 */ /* 0x000fe2000ff1e0ff */
[----:B------:R1:W3:Y:S01]  /*2060*/  LDG.E.CONSTANT R19, desc[UR10][R22.64] ;  /* 0x0000000a16137981 */ /* 0x0002e2000c1e9900 */
[----:B-----5:R-:W-:-:S03]  /*2070*/  FFMA R27, R11, R27, R10 ;  /* 0x0000001b0b1b7223 */ /* 0x020fc6000000000a */
[----:B------:R-:W4:Y:S01]  /*2080*/  LDG.E.CONSTANT R25, desc[UR10][R24.64] ;  /* 0x0000000a18197981 */ /* 0x000f22000c1e9900 */
[----:B0-----:R-:W-:-:S03]  /*2090*/  IMAD.X R20, RZ, RZ, UR12, P0 ;  /* 0x0000000cff147e24 */ /* 0x001fc600080e06ff */
[----:B------:R0:W2:Y:S01]  /*20a0*/  LDL.128 R8, [R12] ;  /* 0x000000000c087983 */ /* 0x0000a20000100c00 */
[----:B-1----:R-:W-:-:S04]  /*20b0*/  LEA R22, P0, R17, UR8, 0x2 ;  /* 0x0000000811167c11 */ /* 0x002fc8000f8010ff */
[----:B------:R-:W-:-:S05]  /*20c0*/  LEA.HI.X R23, R17, UR9, R20, 0x2, P0 ;  /* 0x0000000911177c11 */ /* 0x000fca00080f1414 */
[----:B------:R-:W5:Y:S01]  /*20d0*/  LDG.E.CONSTANT R17, desc[UR10][R22.64] ;  /* 0x0000000a16117981 */ /* 0x000f62000c1e9900 */
[----:B------:R-:W-:-:S05]  /*20e0*/  VIADD R13, R13, 0x8 ;  /* 0x000000080d0d7836 */ /* 0x000fca0000000000 */
[----:B------:R-:W-:Y:S01]  /*20f0*/  ISETP.NE.AND P0, PT, R13, RZ, PT ;  /* 0x000000ff0d00720c */ /* 0x000fe20003f05270 */
[C---:B------:R-:W-:Y:S01]  /*2100*/  IMAD R6, R7.reuse, 0x8, R6 ;  /* 0x0000000807067824 */ /* 0x040fe200078e0206 */
[C---:B------:R-:W-:Y:S01]  /*2110*/  LEA R28, R7.reuse, R28, 0x3 ;  /* 0x0000001c071c7211 */ /* 0x040fe200078e18ff */
[C---:B------:R-:W-:Y:S01]  /*2120*/  IMAD R4, R7.reuse, 0x8, R4 ;  /* 0x0000000807047824 */ /* 0x040fe200078e0204 */
[C---:B------:R-:W-:Y:S01]  /*2130*/  LEA R26, R7.reuse, R26, 0x3 ;  /* 0x0000001a071a7211 */ /* 0x040fe200078e18ff */
[C---:B------:R-:W-:Y:S02]  /*2140*/  IMAD R14, R7.reuse, 0x8, R14 ;  /* 0x00000008070e7824 */ /* 0x040fe400078e020e */
[C---:B------:R-:W-:Y:S02]  /*2150*/  IMAD R15, R7.reuse, 0x8, R15 ;  /* 0x00000008070f7824 */ /* 0x040fe400078e020f */
[C---:B------:R-:W-:Y:S02]  /*2160*/  IMAD R16, R7.reuse, 0x8, R16 ;  /* 0x0000000807107824 */ /* 0x040fe400078e0210 */
[----:B------:R-:W-:-:S02]  /*2170*/  IMAD R18, R7, 0x8, R18 ;  /* 0x0000000807127824 */ /* 0x000fc400078e0212 */
[----:B0-----:R-:W-:Y:S02]  /*2180*/  VIADD R12, R12, 0x20 ;  /* 0x000000200c0c7836 */ /* 0x001fe40000000000 */
[----:B--2---:R-:W-:-:S04]  /*2190*/  FFMA R8, R8, R21, R27 ;  /* 0x0000001508087223 */ /* 0x004fc8000000001b */
[----:B---3--:R-:W-:-:S04]  /*21a0*/  FFMA R9, R9, R19, R8 ;  /* 0x0000001309097223 */ /* 0x008fc80000000008 */
[----:B----4-:R-:W-:-:S04]  /*21b0*/  FFMA R10, R10, R25, R9 ;  /* 0x000000190a0a7223 */ /* 0x010fc80000000009 */
[----:B-----5:R-:W-:Y:S01]  /*21c0*/  FFMA R21, R11, R17, R10 ;  /* 0x000000110b157223 */ /* 0x020fe2000000000a */
[----:B------:R-:W-:Y:S06]  /*21d0*/  @P0 BRA `(.L_x_31) ;  /* 0xfffffffc00040947 */ /* 0x000fec000383ffff */
[----:B------:R-:W-:Y:S05]  /*21e0*/  BSYNC.RECONVERGENT B2 ;  /* 0x0000000000027941 */ /* 0x000fea0003800200 */
.L_x_30:
[----:B------:R-:W0:Y:S02]  /*21f0*/  LDCU UR12, c[0x0][0x3a4] ;  /* 0x00007480ff0c77ac */ /* 0x000e240008000800 */
[----:B0-----:R-:W-:-:S04]  /*2200*/  VIADD R4, R0, UR12 ;  /* 0x0000000c00047c36 */ /* 0x001fc80008000000 */
[----:B------:R-:W-:-:S05]  /*2210*/  VIADD R4, R4, 0x1 ;  /* 0x0000000104047836 */ /* 0x000fca0000000000 */
[----:B------:R-:W-:-:S07]  /*2220*/  LOP3.LUT R4, R4, 0xfffffff8, RZ, 0xc0, !PT ;  /* 0xfffffff804047812 */ /* 0x000fce00078ec0ff */
.L_x_29:
[----:B----4-:R-:W-:Y:S05]  /*2230*/  BSYNC.RECONVERGENT B1 ;  /* 0x0000000000017941 */ /* 0x010fea0003800200 */
.L_x_28:
[----:B------:R-:W1:Y:S02]  /*2240*/  LDCU UR12, c[0x0][0x3a4] ;  /* 0x00007480ff0c77ac */ /* 0x000e640008000800 */
[----:B-1----:R-:W-:-:S05]  /*2250*/  VIADD R22, R0, UR12 ;  /* 0x0000000c00167c36 */ /* 0x002fca0008000000 */
[----:B------:R-:W-:-:S04]  /*2260*/  IADD3 R15, PT, PT, R22, 0x1, RZ ;  /* 0x00000001160f7810 */ /* 0x000fc80007ffe0ff */
[----:B------:R-:W-:-:S04]  /*2270*/  LOP3.LUT R6, R15, 0x7, RZ, 0xc0, !PT ;  /* 0x000000070f067812 */ /* 0x000fc800078ec0ff */
[----:B------:R-:W-:-:S13]  /*2280*/  ISETP.NE.AND P0, PT, R6, RZ, PT ;  /* 0x000000ff0600720c */ /* 0x000fda0003f05270 */
[----:B------:R-:W-:Y:S05]  /*2290*/  @!P0 BRA `(.L_x_27) ;  /* 0x00000004004c8947 */ /* 0x000fea0003800000 */
[----:B------:R-:W-:Y:S01]  /*22a0*/  VIADD R6, R6, 0xffffffff ;  /* 0xffffffff06067836 */ /* 0x000fe20000000000 */
[----:B------:R-:W-:Y:S01]  /*22b0*/  LOP3.LUT R15, R15, 0x3, RZ, 0xc0, !PT ;  /* 0x000000030f0f7812 */ /* 0x000fe200078ec0ff */
[----:B------:R-:W-:Y:S01]  /*22c0*/  IMAD.U32 R14, RZ, RZ, UR6 ;  /* 0x00000006ff0e7e24 */ /* 0x000fe2000f8e00ff */
[----:B------:R-:W-:Y:S02]  /*22d0*/  BSSY.RECONVERGENT B1, `(.L_x_32) ;  /* 0x0000028000017945 */ /* 0x000fe40003800200 */
[----:B------:R-:W-:Y:S02]  /*22e0*/  ISETP.GE.U32.AND P1, PT, R6, 0x3, PT ;  /* 0x000000030600780c */ /* 0x000fe40003f26070 */
[----:B------:R-:W-:Y:S02]  /*22f0*/  ISETP.NE.AND P0, PT, R15, RZ, PT ;  /* 0x000000ff0f00720c */ /* 0x000fe40003f05270 */
[----:B------:R-:W-:-:S09]  /*2300*/  SHF.R.S32.HI R14, RZ, 0x1f, R14 ;  /* 0x0000001fff0e7819 */ /* 0x000fd2000001140e */
[----:B------:R-:W-:Y:S05]  /*2310*/  @!P1 BRA `(.L_x_33) ;  /* 0x00000000008c9947 */ /* 0x000fea0003800000 */
[----:B------:R-:W0:Y:S01]  /*2320*/  LDCU UR12, c[0x0][0x3ac] ;  /* 0x00007580ff0c77ac */ /* 0x000e220008000800 */
[----:B------:R-:W-:Y:S01]  /*2330*/  LEA R20, R4, UR7, 0x2 ;  /* 0x0000000704147c11 */ /* 0x000fe2000f8e10ff */
[----:B------:R-:W1:Y:S01]  /*2340*/  LDCU.64 UR14, c[0x0][0x390] ;  /* 0x00007200ff0e77ac */ /* 0x000e620008000a00 */
[----:B0-----:R-:W-:-:S04]  /*2350*/  IMAD.U32 R7, RZ, RZ, UR12 ;  /* 0x0000000cff077e24 */ /* 0x001fc8000f8e00ff */
[----:B------:R-:W-:-:S04]  /*2360*/  IMAD R6, R4, R7, UR4 ;  /* 0x0000000404067e24 */ /* 0x000fc8000f8e0207 */
[C---:B------:R-:W-:Y:S01]  /*2370*/  VIADD R7, R6.reuse, UR12 ;  /* 0x0000000c06077c36 */ /* 0x040fe20008000000 */
[----:B------:R-:W-:-:S04]  /*2380*/  IADD3 R10, P1, PT, R6, UR6, RZ ;  /* 0x00000006060a7c10 */ /* 0x000fc8000ff3e0ff */
[C---:B------:R-:W-:Y:S01]  /*2390*/  IADD3 R6, P2, PT, R7.reuse, UR6, RZ ;  /* 0x0000000607067c10 */ /* 0x040fe2000ff5e0ff */
[--C-:B------:R-:W-:Y:S01]  /*23a0*/  IMAD.X R11, RZ, RZ, R14.reuse, P1 ;  /* 0x000000ffff0b7224 */ /* 0x100fe200008e060e */
[C---:B-1----:R-:W-:Y:S02]  /*23b0*/  LEA R18, P1, R10.reuse, UR14, 0x2 ;  /* 0x0000000e0a127c11 */ /* 0x042fe4000f8210ff */
[----:B------:R-:W-:Y:S01]  /*23c0*/  IADD3 R7, PT, PT, R7, UR12, RZ ;  /* 0x0000000c07077c10 */ /* 0x000fe2000fffe0ff */
[--C-:B--2---:R-:W-:Y:S01]  /*23d0*/  IMAD.X R9, RZ, RZ, R14.reuse, P2 ;  /* 0x000000ffff097224 */ /* 0x104fe200010e060e */
[----:B------:R-:W-:Y:S02]  /*23e0*/  LEA.HI.X R19, R10, UR15, R11, 0x2, P1 ;  /* 0x0000000f0a137c11 */ /* 0x000fe400088f140b */
[C---:B------:R-:W-:Y:S01]  /*23f0*/  IADD3 R10, P1, PT, R7.reuse, UR6, RZ ;  /* 0x00000006070a7c10 */ /* 0x040fe2000ff3e0ff */
[----:B------:R-:W-:Y:S01]  /*2400*/  VIADD R7, R7, UR12 ;  /* 0x0000000c07077c36 */ /* 0x000fe20008000000 */
[C---:B------:R-:W-:Y:S01]  /*2410*/  LEA R8, P2, R6.reuse, UR14, 0x2 ;  /* 0x0000000e06087c11 */ /* 0x040fe2000f8410ff */
[----:B------:R-:W2:Y:S02]  /*2420*/  LDG.E.CONSTANT R18, desc[UR10][R18.64] ;  /* 0x0000000a12127981 */ /* 0x000ea4000c1e9900 */
[----:B------:R-:W-:Y:S01]  /*2430*/  IMAD.X R11, RZ, RZ, R14, P1 ;  /* 0x000000ffff0b7224 */ /* 0x000fe200008e060e */
[----:B------:R-:W-:-:S02]  /*2440*/  LEA.HI.X R9, R6, UR15, R9, 0x2, P2 ;  /* 0x0000000f06097c11 */ /* 0x000fc400090f1409 */
[C---:B------:R-:W-:Y:S02]  /*2450*/  LEA R6, P1, R10.reuse, UR14, 0x2 ;  /* 0x0000000e0a067c11 */ /* 0x040fe4000f8210ff */
[----:B------:R-:W-:Y:S02]  /*2460*/  IADD3 R13, P2, PT, R7, UR6, RZ ;  /* 0x00000006070d7c10 */ /* 0x000fe4000ff5e0ff */
[----:B------:R-:W-:Y:S01]  /*2470*/  LEA.HI.X R7, R10, UR15, R11, 0x2, P1 ;  /* 0x0000000f0a077c11 */ /* 0x000fe200088f140b */
[----:B------:R-:W3:Y:S01]  /*2480*/  LDG.E.CONSTANT R9, desc[UR10][R8.64] ;  /* 0x0000000a08097981 */ /* 0x000ee2000c1e9900 */
[----:B------:R-:W-:-:S03]  /*2490*/  IADD3.X R16, PT, PT, RZ, R14, RZ, P2, !PT ;  /* 0x0000000eff107210 */ /* 0x000fc600017fe4ff */
[----:B------:R-:W2:Y:S01]  /*24a0*/  LDL.64 R10, [R20] ;  /* 0x00000000140a7983 */ /* 0x000ea20000100a00 */
[----:B------:R-:W-:-:S03]  /*24b0*/  LEA R12, P1, R13, UR14, 0x2 ;  /* 0x0000000e0d0c7c11 */ /* 0x000fc6000f8210ff */
[----:B------:R-:W4:Y:S01]  /*24c0*/  LDG.E.CONSTANT R6, desc[UR10][R6.64] ;  /* 0x0000000a06067981 */ /* 0x000f22000c1e9900 */
[----:B------:R-:W-:-:S03]  /*24d0*/  LEA.HI.X R13, R13, UR15, R16, 0x2, P1 ;  /* 0x0000000f0d0d7c11 */ /* 0x000fc600088f1410 */
[----:B------:R-:W4:Y:S04]  /*24e0*/  LDL.64 R16, [R20+0x8] ;  /* 0x0000080014107983 */ /* 0x000f280000100a00 */
[----:B------:R-:W5:Y:S01]  /*24f0*/  LDG.E.CONSTANT R13, desc[UR10][R12.64] ;  /* 0x0000000a0c0d7981 */ /* 0x000f62000c1e9900 */
[----:B------:R-:W-:Y:S02]  /*2500*/  VIADD R4, R4, 0x4 ;  /* 0x0000000404047836 */ /* 0x000fe40000000000 */
[----:B--2---:R-:W-:-:S04]  /*2510*/  FFMA R10, R10, R18, R21 ;  /* 0x000000120a0a7223 */ /* 0x004fc80000000015 */
[----:B---3--:R-:W-:-:S04]  /*2520*/  FFMA R11, R9, R11, R10 ;  /* 0x0000000b090b7223 */ /* 0x008fc8000000000a */
[----:B----4-:R-:W-:-:S04]  /*2530*/  FFMA R16, R16, R6, R11 ;  /* 0x0000000610107223 */ /* 0x010fc8000000000b */
[----:B-----5:R-:W-:-:S07]  /*2540*/  FFMA R21, R13, R17, R16 ;  /* 0x000000110d157223 */ /* 0x020fce0000000010 */
.L_x_33:
[----:B------:R-:W-:Y:S05]  /*2550*/  BSYNC.RECONVERGENT B1 ;  /* 0x0000000000017941 */ /* 0x000fea0003800200 */
.L_x_32:
[----:B------:R-:W-:Y:S05]  /*2560*/  @!P0 BRA `(.L_x_27) ;  /* 0x0000000000988947 */ /* 0x000fea0003800000 */
[----:B------:R-:W-:Y:S01]  /*2570*/  ISETP.NE.AND P1, PT, R15, 0x1, PT ;  /* 0x000000010f00780c */ /* 0x000fe20003f25270 */
[----:B------:R-:W-:Y:S01]  /*2580*/  BSSY.RECONVERGENT B1, `(.L_x_34) ;  /* 0x0000017000017945 */ /* 0x000fe20003800200 */
[----:B------:R-:W-:-:S11]  /*2590*/  LOP3.LUT P0, RZ, R22, 0x1, RZ, 0xc0, !PT ;  /* 0x0000000116ff7812 */ /* 0x000fd6000780c0ff */
[----:B------:R-:W-:Y:S05]  /*25a0*/  @!P1 BRA `(.L_x_35) ;  /* 0x0000000000509947 */ /* 0x000fea0003800000 */
[----:B------:R-:W0:Y:S01]  /*25b0*/  LDCU UR12, c[0x0][0x3ac] ;  /* 0x00007580ff0c77ac */ /* 0x000e220008000800 */
[----:B------:R-:W1:Y:S01]  /*25c0*/  LDCU.64 UR14, c[0x0][0x390] ;  /* 0x00007200ff0e77ac */ /* 0x000e620008000a00 */
[----:B0-----:R-:W-:-:S04]  /*25d0*/  IMAD.U32 R7, RZ, RZ, UR12 ;  /* 0x0000000cff077e24 */ /* 0x001fc8000f8e00ff */
[----:B------:R-:W-:-:S04]  /*25e0*/  IMAD R6, R4, R7, UR4 ;  /* 0x0000000404067e24 */ /* 0x000fc8000f8e0207 */
[C---:B--2---:R-:W-:Y:S01]  /*25f0*/  VIADD R8, R6.reuse, UR12 ;  /* 0x0000000c06087c36 */ /* 0x044fe20008000000 */
[----:B------:R-:W-:-:S04]  /*2600*/  IADD3 R7, P1, PT, R6, UR6, RZ ;  /* 0x0000000606077c10 */ /* 0x000fc8000ff3e0ff */
[----:B------:R-:W-:Y:S01]  /*2610*/  IADD3 R11, P2, PT, R8, UR6, RZ ;  /* 0x00000006080b7c10 */ /* 0x000fe2000ff5e0ff */
[----:B------:R-:W-:Y:S01]  /*2620*/  IMAD.X R10, RZ, RZ, R14, P1 ;  /* 0x000000ffff0a7224 */ /* 0x000fe200008e060e */
[C---:B-1----:R-:W-:Y:S02]  /*2630*/  LEA R6, P1, R7.reuse, UR14, 0x2 ;  /* 0x0000000e07067c11 */ /* 0x042fe4000f8210ff */
[C---:B------:R-:W-:Y:S02]  /*2640*/  LEA R8, R4.reuse, UR7, 0x2 ;  /* 0x0000000704087c11 */ /* 0x040fe4000f8e10ff */
[----:B------:R-:W-:Y:S02]  /*2650*/  LEA.HI.X R7, R7, UR15, R10, 0x2, P1 ;  /* 0x0000000f07077c11 */ /* 0x000fe400088f140a */
[----:B------:R-:W-:Y:S02]  /*2660*/  IADD3.X R12, PT, PT, RZ, R14, RZ, P2, !PT ;  /* 0x0000000eff0c7210 */ /* 0x000fe400017fe4ff */
[C---:B------:R-:W-:Y:S01]  /*2670*/  LEA R10, P1, R11.reuse, UR14, 0x2 ;  /* 0x0000000e0b0a7c11 */ /* 0x040fe2000f8210ff */
[----:B------:R-:W2:Y:S03]  /*2680*/  LDL.64 R8, [R8] ;  /* 0x0000000008087983 */ /* 0x000ea60000100a00 */
[----:B------:R-:W-:Y:S01]  /*2690*/  LEA.HI.X R11, R11, UR15, R12, 0x2, P1 ;  /* 0x0000000f0b0b7c11 */ /* 0x000fe200088f140c */
[----:B------:R-:W2:Y:S05]  /*26a0*/  LDG.E.CONSTANT R6, desc[UR10][R6.64] ;  /* 0x0000000a06067981 */ /* 0x000eaa000c1e9900 */
[----:B------:R-:W3:Y:S01]  /*26b0*/  LDG.E.CONSTANT R11, desc[UR10][R10.64] ;  /* 0x0000000a0a0b7981 */ /* 0x000ee2000c1e9900 */
[----:B------:R-:W-:-:S02]  /*26c0*/  VIADD R4, R4, 0x2 ;  /* 0x0000000204047836 */ /* 0x000fc40000000000 */
[----:B--2---:R-:W-:-:S04]  /*26d0*/  FFMA R12, R8, R6, R21 ;  /* 0x00000006080c7223 */ /* 0x004fc80000000015 */
[----:B---3--:R-:W-:-:S07]  /*26e0*/  FFMA R21, R11, R9, R12 ;  /* 0x000000090b157223 */ /* 0x008fce000000000c */
.L_x_35:
[----:B------:R-:W-:Y:S05]  /*26f0*/  BSYNC.RECONVERGENT B1 ;  /* 0x0000000000017941 */ /* 0x000fea0003800200 */
.L_x_34:
[----:B------:R-:W-:Y:S05]  /*2700*/  @P0 BRA `(.L_x_27) ;  /* 0x0000000000300947 */ /* 0x000fea0003800000 */
[----:B------:R-:W0:Y:S01]  /*2710*/  LDCU UR12, c[0x0][0x3ac] ;  /* 0x00007580ff0c77ac */ /* 0x000e220008000800 */
[----:B------:R-:W1:Y:S01]  /*2720*/  LDCU.64 UR14, c[0x0][0x390] ;  /* 0x00007200ff0e77ac */ /* 0x000e620008000a00 */
[----:B0-----:R-:W-:-:S04]  /*2730*/  IMAD.U32 R7, RZ, RZ, UR12 ;  /* 0x0000000cff077e24 */ /* 0x001fc8000f8e00ff */
[C---:B------:R-:W-:Y:S01]  /*2740*/  IMAD R6, R4.reuse, R7, UR4 ;  /* 0x0000000404067e24 */ /* 0x040fe2000f8e0207 */
[----:B------:R-:W-:-:S04]  /*2750*/  LEA R4, R4, UR7, 0x2 ;  /* 0x0000000704047c11 */ /* 0x000fc8000f8e10ff */
[----:B------:R-:W-:Y:S02]  /*2760*/  IADD3 R7, P0, PT, R6, UR6, RZ ;  /* 0x0000000606077c10 */ /* 0x000fe4000ff1e0ff */
[----:B------:R-:W3:Y:S03]  /*2770*/  LDL R4, [R4] ;  /* 0x0000000004047983 */ /* 0x000ee60000100800 */
[----:B------:R-:W-:Y:S01]  /*2780*/  IMAD.X R14, RZ, RZ, R14, P0 ;  /* 0x000000ffff0e7224 */ /* 0x000fe200000e060e */
[----:B-1----:R-:W-:-:S04]  /*2790*/  LEA R6, P0, R7, UR14, 0x2 ;  /* 0x0000000e07067c11 */ /* 0x002fc8000f8010ff */
[----:B------:R-:W-:-:S05]  /*27a0*/  LEA.HI.X R7, R7, UR15, R14, 0x2, P0 ;  /* 0x0000000f07077c11 */ /* 0x000fca00080f140e */
[----:B------:R-:W3:Y:S02]  /*27b0*/  LDG.E.CONSTANT R6, desc[UR10][R6.64] ;  /* 0x0000000a06067981 */ /* 0x000ee4000c1e9900 */
[----:B---3--:R-:W-:-:S07]  /*27c0*/  FFMA R21, R4, R6, R21 ;  /* 0x0000000604157223 */ /* 0x008fce0000000015 */
.L_x_27:
[----:B----4-:R-:W-:Y:S05]  /*27d0*/  BSYNC.RECONVERGENT B0 ;  /* 0x0000000000007941 */ /* 0x010fea0003800200 */
.L_x_26:
[----:B-1-3--:R-:W0:Y:S01]  /*27e0*/  MUFU.RCP R4, R5 ;  /* 0x0000000500047308 */ /* 0x00ae220000001000 */
[----:B------:R-:W-:Y:S07]  /*27f0*/  BSSY.RECONVERGENT B0, `(.L_x_36) ;  /* 0x000000b000007945 */ /* 0x000fee0003800200 */
[----:B------:R-:W1:Y:S01]  /*2800*/  FCHK P0, R21, R5 ;  /* 0x0000000515007302 */ /* 0x000e620000000000 */
[----:B0-----:R-:W-:-:S04]  /*2810*/  FFMA R7, R4, -R5, 1 ;  /* 0x3f80000004077423 */ /* 0x001fc80000000805 */
[----:B------:R-:W-:-:S04]  /*2820*/  FFMA R4, R4, R7, R4 ;  /* 0x0000000704047223 */ /* 0x000fc80000000004 */
[----:B------:R-:W-:-:S04]  /*2830*/  FFMA R6, R4, R21, RZ ;  /* 0x0000001504067223 */ /* 0x000fc800000000ff */
[----:B------:R-:W-:-:S04]  /*2840*/  FFMA R7, R6, -R5, R21 ;  /* 0x8000000506077223 */ /* 0x000fc80000000015 */
[----:B--2---:R-:W-:Y:S01]  /*2850*/  FFMA R9, R4, R7, R6 ;  /* 0x0000000704097223 */ /* 0x004fe20000000006 */
[----:B-1----:R-:W-:Y:S06]  /*2860*/  @!P0 BRA `(.L_x_37) ;  /* 0x00000000000c8947 */ /* 0x002fec0003800000 */
[----:B------:R-:W-:-:S07]  /*2870*/  MOV R6, 0x2890 ;  /* 0x0000289000067802 */ /* 0x000fce0000000f00 */
[----:B------:R-:W-:Y:S05]  /*2880*/  CALL.REL.NOINC `($__internal_0_$__cuda_sm3x_div_rn_noftz_f32_slowpath) ;  /* 0x0000000000407944 */ /* 0x000fea0003c00000 */
[----:B------:R-:W-:-:S07]  /*2890*/  MOV R9, R4 ;  /* 0x0000000400097202 */ /* 0x000fce0000000f00 */
.L_x_37:
[----:B------:R-:W-:Y:S05]  /*28a0*/  BSYNC.RECONVERGENT B0 ;  /* 0x0000000000007941 */ /* 0x000fea0003800200 */
.L_x_36:
[----:B------:R-:W0:Y:S01]  /*28b0*/  LDCU UR12, c[0x0][0x3ac] ;  /* 0x00007580ff0c77ac */ /* 0x000e220008000800 */
[----:B------:R-:W1:Y:S01]  /*28c0*/  LDCU.64 UR8, c[0x0][0x398] ;  /* 0x00007300ff0877ac */ /* 0x000e620008000a00 */
[----:B------:R-:W-:Y:S01]  /*28d0*/  USHF.R.S32.HI UR13, URZ, 0x1f, UR5 ;  /* 0x0000001fff0d7899 */ /* 0x000fe20008011405 */
[----:B0-----:R-:W-:-:S04]  /*28e0*/  IMAD.U32 R7, RZ, RZ, UR12 ;  /* 0x0000000cff077e24 */ /* 0x001fc8000f8e00ff */
[----:B------:R-:W-:Y:S01]  /*28f0*/  IMAD R4, R0, R7, UR4 ;  /* 0x0000000400047e24 */ /* 0x000fe2000f8e0207 */
[----:B------:R-:W-:-:S04]  /*2900*/  UIADD3 UR4, UPT, UPT, UR4, 0x1, URZ ;  /* 0x0000000104047890 */ /* 0x000fc8000fffe0ff */
[----:B------:R-:W-:Y:S01]  /*2910*/  IADD3 R7, P0, PT, R4, UR5, RZ ;  /* 0x0000000504077c10 */ /* 0x000fe2000ff1e0ff */
[----:B------:R-:W-:-:S03]  /*2920*/  UISETP.NE.AND UP0, UPT, UR4, UR12, UPT ;  /* 0x0000000c0400728c */ /* 0x000fc6000bf05270 */
[----:B------:R-:W-:Y:S02]  /*2930*/  LEA.HI.X.SX32 R4, R4, UR13, 0x1, P0 ;  /* 0x0000000d04047c11 */ /* 0x000fe400080f0eff */
[----:B-1----:R-:W-:-:S04]  /*2940*/  LEA R6, P0, R7, UR8, 0x2 ;  /* 0x0000000807067c11 */ /* 0x002fc8000f8010ff */
[----:B------:R-:W-:-:S05]  /*2950*/  LEA.HI.X R7, R7, UR9, R4, 0x2, P0 ;  /* 0x0000000907077c11 */ /* 0x000fca00080f1404 */
[----:B------:R4:W-:Y:S01]  /*2960*/  STG.E desc[UR10][R6.64], R9 ;  /* 0x0000000906007986 */ /* 0x0009e2000c10190a */
[----:B------:R-:W-:Y:S05]  /*2970*/  BRA.U UP0, `(.L_x_38) ;  /* 0xfffffff100a87547 */ /* 0x000fea000b83ffff */
[----:B------:R-:W-:Y:S05]  /*2980*/  EXIT ;  /* 0x000000000000794d */ /* 0x000fea0003800000 */
        .weak           $__internal_0_$__cuda_sm3x_div_rn_noftz_f32_slowpath
        .type           $__internal_0_$__cuda_sm3x_div_rn_noftz_f32_slowpath,@function
        .size           $__internal_0_$__cuda_sm3x_div_rn_noftz_f32_slowpath,(.L_x_101 - $__internal_0_$__cuda_sm3x_div_rn_noftz_f32_slowpath)
$__internal_0_$__cuda_sm3x_div_rn_noftz_f32_slowpath:
[----:B------:R-:W-:Y:S01]  /*2990*/  SHF.R.U32.HI R7, RZ, 0x17, R5 ;  /* 0x00000017ff077819 */ /* 0x000fe20000011605 */
[----:B------:R-:W-:Y:S01]  /*29a0*/  BSSY.RECONVERGENT B1, `(.L_x_39) ;  /* 0x0000063000017945 */ /* 0x000fe20003800200 */
[----:B------:R-:W-:Y:S02]  /*29b0*/  SHF.R.U32.HI R4, RZ, 0x17, R21 ;  /* 0x00000017ff047819 */ /* 0x000fe40000011615 */
[----:B------:R-:W-:Y:S02]  /*29c0*/  LOP3.LUT R15, R7, 0xff, RZ, 0xc0, !PT ;  /* 0x000000ff070f7812 */ /* 0x000fe400078ec0ff */
[----:B------:R-:W-:Y:S02]  /*29d0*/  LOP3.LUT R8, R4, 0xff, RZ, 0xc0, !PT ;  /* 0x000000ff04087812 */ /* 0x000fe400078ec0ff */
[----:B------:R-:W-:Y:S01]  /*29e0*/  MOV R4, R5 ;  /* 0x0000000500047202 */ /* 0x000fe20000000f00 */
[----:B------:R-:W-:Y:S02]  /*29f0*/  VIADD R10, R15, 0xffffffff ;  /* 0xffffffff0f0a7836 */ /* 0x000fe40000000000 */
[----:B------:R-:W-:-:S03]  /*2a00*/  VIADD R9, R8, 0xffffffff ;  /* 0xffffffff08097836 */ /* 0x000fc60000000000 */
[----:B------:R-:W-:-:S04]  /*2a10*/  ISETP.GT.U32.AND P0, PT, R10, 0xfd, PT ;  /* 0x000000fd0a00780c */ /* 0x000fc80003f04070 */
[----:B------:R-:W-:-:S13]  /*2a20*/  ISETP.GT.U32.OR P0, PT, R9, 0xfd, P0 ;  /* 0x000000fd0900780c */ /* 0x000fda0000704470 */
[----:B------:R-:W-:Y:S01]  /*2a30*/  @!P0 IMAD.MOV.U32 R7, RZ, RZ, RZ ;  /* 0x000000ffff078224 */ /* 0x000fe200078e00ff */
[----:B------:R-:W-:Y:S06]  /*2a40*/  @!P0 BRA `(.L_x_40) ;  /* 0x00000000005c8947 */ /* 0x000fec0003800000 */
[----:B------:R-:W-:Y:S02]  /*2a50*/  FSETP.GTU.FTZ.AND P0, PT, |R21|, +INF , PT ;  /* 0x7f8000001500780b */ /* 0x000fe40003f1c200 */
[----:B------:R-:W-:-:S04]  /*2a60*/  FSETP.GTU.FTZ.AND P1, PT, |R5|, +INF , PT ;  /* 0x7f8000000500780b */ /* 0x000fc80003f3c200 */
[----:B------:R-:W-:-:S13]  /*2a70*/  PLOP3.LUT P0, PT, P0, P1, PT, 0xf8, 0x8f ;  /* 0x00000000008f781c */ /* 0x000fda0000703f70 */
[----:B------:R-:W-:Y:S05]  /*2a80*/  @P0 BRA `(.L_x_41) ;  /* 0x00000004004c0947 */ /* 0x000fea0003800000 */
[----:B------:R-:W-:-:S13]  /*2a90*/  LOP3.LUT P0, RZ, R4, 0x7fffffff, R21, 0xc8, !PT ;  /* 0x7fffffff04ff7812 */ /* 0x000fda000780c815 */
[----:B------:R-:W-:Y:S05]  /*2aa0*/  @!P0 BRA `(.L_x_42) ;  /* 0x00000004003c8947 */ /* 0x000fea0003800000 */
[----:B------:R-:W-:Y:S02]  /*2ab0*/  FSETP.NEU.FTZ.AND P0, PT, |R21|, +INF , PT ;  /* 0x7f8000001500780b */ /* 0x000fe40003f1d200 */
[----:B------:R-:W-:Y:S02]  /*2ac0*/  FSETP.NEU.FTZ.AND P2, PT, |R5|, +INF , PT ;  /* 0x7f8000000500780b */ /* 0x000fe40003f5d200 */
[----:B------:R-:W-:-:S11]  /*2ad0*/  FSETP.NEU.FTZ.AND P1, PT, |R21|, +INF , PT ;  /* 0x7f8000001500780b */ /* 0x000fd60003f3d200 */
[----:B------:R-:W-:Y:S05]  /*2ae0*/  @!P2 BRA !P0, `(.L_x_42) ;  /* 0x00000004002ca947 */ /* 0x000fea0004000000 */
[----:B------:R-:W-:-:S04]  /*2af0*/  LOP3.LUT P0, RZ, R21, 0x7fffffff, RZ, 0xc0, !PT ;  /* 0x7fffffff15ff7812 */ /* 0x000fc8000780c0ff */
[----:B------:R-:W-:-:S13]  /*2b00*/  PLOP3.LUT P0, PT, P2, P0, PT, 0x2f, 0xf2 ;  /* 0x0000000000f2781c */ /* 0x000fda0001700577 */
[----:B------:R-:W-:Y:S05]  /*2b10*/  @P0 BRA `(.L_x_43) ;  /* 0x0000000400180947 */ /* 0x000fea0003800000 */
[----:B------:R-:W-:-:S04]  /*2b20*/  LOP3.LUT P0, RZ, R4, 0x7fffffff, RZ, 0xc0, !PT ;  /* 0x7fffffff04ff7812 */ /* 0x000fc8000780c0ff */
[----:B------:R-:W-:-:S13]  /*2b30*/  PLOP3.LUT P0, PT, P1, P0, PT, 0x2f, 0xf2 ;  /* 0x0000000000f2781c */ /* 0x000fda0000f00577 */
[----:B------:R-:W-:Y:S05]  /*2b40*/  @P0 BRA `(.L_x_44) ;  /* 0x0000000400000947 */ /* 0x000fea0003800000 */
[----:B------:R-:W-:Y:S02]  /*2b50*/  ISETP.GE.AND P0, PT, R9, RZ, PT ;  /* 0x000000ff0900720c */ /* 0x000fe40003f06270 */
[----:B------:R-:W-:-:S11]  /*2b60*/  ISETP.GE.AND P1, PT, R10, RZ, PT ;  /* 0x000000ff0a00720c */ /* 0x000fd60003f26270 */
[----:B------:R-:W-:Y:S02]  /*2b70*/  @P0 IMAD.MOV.U32 R7, RZ, RZ, RZ ;  /* 0x000000ffff070224 */ /* 0x000fe400078e00ff */
[----:B------:R-:W-:Y:S01]  /*2b80*/  @!P0 FFMA R21, R21, 1.84467440737095516160e+19, RZ ;  /* 0x5f80000015158823 */ /* 0x000fe200000000ff */
[----:B------:R-:W-:Y:S02]  /*2b90*/  @!P0 IMAD.MOV.U32 R7, RZ, RZ, -0x40 ;  /* 0xffffffc0ff078424 */ /* 0x000fe400078e00ff */
[----:B------:R-:W-:-:S03]  /*2ba0*/  @!P1 FFMA R4, R5, 1.84467440737095516160e+19, RZ ;  /* 0x5f80000005049823 */ /* 0x000fc600000000ff */
[----:B------:R-:W-:-:S07]  /*2bb0*/  @!P1 IADD3 R7, PT, PT, R7, 0x40, RZ ;  /* 0x0000004007079810 */ /* 0x000fce0007ffe0ff */
.L_x_40:
[----:B------:R-:W-:Y:S01]  /*2bc0*/  LEA R9, R15, 0xc0800000, 0x17 ;  /* 0xc08000000f097811 */ /* 0x000fe200078eb8ff */
[----:B------:R-:W-:Y:S01]  /*2bd0*/  VIADD R8, R8, 0xffffff81 ;  /* 0xffffff8108087836 */ /* 0x000fe20000000000 */
[----:B------:R-:W-:Y:S03]  /*2be0*/  BSSY.RECONVERGENT B2, `(.L_x_45) ;  /* 0x0000035000027945 */ /* 0x000fe60003800200 */
[----:B------:R-:W-:Y:S02]  /*2bf0*/  IMAD.IADD R9, R4, 0x1, -R9 ;  /* 0x0000000104097824 */ /* 0x000fe400078e0a09 */
[----:B------:R-:W-:Y:S02]  /*2c00*/  IMAD R4, R8, -0x800000, R21 ;  /* 0xff80000008047824 */ /* 0x000fe400078e0215 */
[----:B------:R-:W0:Y:S01]  /*2c10*/  MUFU.RCP R10, R9 ;  /* 0x00000009000a7308 */ /* 0x000e220000001000 */
[----:B------:R-:W-:-:S04]  /*2c20*/  FADD.FTZ R11, -R9, -RZ ;  /* 0x800000ff090b7221 */ /* 0x000fc80000010100 */
[----:B0-----:R-:W-:-:S04]  /*2c30*/  FFMA R13, R10, R11, 1 ;  /* 0x3f8000000a0d7423 */ /* 0x001fc8000000000b */
[----:B------:R-:W-:-:S04]  /*2c40*/  FFMA R17, R10, R13, R10 ;  /* 0x0000000d0a117223 */ /* 0x000fc8000000000a */
[----:B------:R-:W-:-:S04]  /*2c50*/  FFMA R10, R4, R17, RZ ;  /* 0x00000011040a7223 */ /* 0x000fc800000000ff */
[----:B------:R-:W-:-:S04]  /*2c60*/  FFMA R13, R11, R10, R4 ;  /* 0x0000000a0b0d7223 */ /* 0x000fc80000000004 */
[----:B------:R-:W-:Y:S01]  /*2c70*/  FFMA R12, R17, R13, R10 ;  /* 0x0000000d110c7223 */ /* 0x000fe2000000000a */
[----:B------:R-:W-:-:S03]  /*2c80*/  IADD3 R10, PT, PT, R8, 0x7f, -R15 ;  /* 0x0000007f080a7810 */ /* 0x000fc60007ffe80f */
[----:B------:R-:W-:Y:S02]  /*2c90*/  FFMA R11, R11, R12, R4 ;  /* 0x0000000c0b0b7223 */ /* 0x000fe40000000004 */
[----:B------:R-:W-:Y:S02]  /*2ca0*/  IMAD.IADD R7, R10, 0x1, R7 ;  /* 0x000000010a077824 */ /* 0x000fe400078e0207 */
[----:B------:R-:W-:-:S05]  /*2cb0*/  FFMA R4, R17, R11, R12 ;  /* 0x0000000b11047223 */ /* 0x000fca000000000c */
[----:B------:R-:W-:-:S04]  /*2cc0*/  SHF.R.U32.HI R8, RZ, 0x17, R4 ;  /* 0x00000017ff087819 */ /* 0x000fc80000011604 */
[----:B------:R-:W-:-:S04]  /*2cd0*/  LOP3.LUT R8, R8, 0xff, RZ, 0xc0, !PT ;  /* 0x000000ff08087812 */ /* 0x000fc800078ec0ff */
[----:B------:R-:W-:-:S05]  /*2ce0*/  IADD3 R13, PT, PT, R8, R7, RZ ;  /* 0x00000007080d7210 */ /* 0x000fca0007ffe0ff */
[----:B------:R-:W-:-:S05]  /*2cf0*/  VIADD R8, R13, 0xffffffff ;  /* 0xffffffff0d087836 */ /* 0x000fca0000000000 */
[----:B------:R-:W-:-:S13]  /*2d00*/  ISETP.GE.U32.AND P0, PT, R8, 0xfe, PT ;  /* 0x000000fe0800780c */ /* 0x000fda0003f06070 */
[----:B------:R-:W-:Y:S05]  /*2d10*/  @!P0 BRA `(.L_x_46) ;  /* 0x0000000000808947 */ /* 0x000fea0003800000 */
[----:B------:R-:W-:-:S13]  /*2d20*/  ISETP.GT.AND P0, PT, R13, 0xfe, PT ;  /* 0x000000fe0d00780c */ /* 0x000fda0003f04270 */
[----:B------:R-:W-:Y:S05]  /*2d30*/  @P0 BRA `(.L_x_47) ;  /* 0x00000000006c0947 */ /* 0x000fea0003800000 */
[----:B------:R-:W-:-:S13]  /*2d40*/  ISETP.GE.AND P0, PT, R13, 0x1, PT ;  /* 0x000000010d00780c */ /* 0x000fda0003f06270 */
[----:B------:R-:W-:Y:S05]  /*2d50*/  @P0 BRA `(.L_x_48) ;  /* 0x0000000000740947 */ /* 0x000fea0003800000 */
[----:B------:R-:W-:Y:S02]  /*2d60*/  ISETP.GE.AND P0, PT, R13, -0x18, PT ;  /* 0xffffffe80d00780c */ /* 0x000fe40003f06270 */
[----:B------:R-:W-:-:S11]  /*2d70*/  LOP3.LUT R4, R4, 0x80000000, RZ, 0xc0, !PT ;  /* 0x8000000004047812 */ /* 0x000fd600078ec0ff */
[----:B------:R-:W-:Y:S05]  /*2d80*/  @!P0 BRA `(.L_x_48) ;  /* 0x0000000000688947 */ /* 0x000fea0003800000 */
[-CC-:B------:R-:W-:Y:S01]  /*2d90*/  FFMA.RZ R7, R17, R11.reuse, R12.reuse ;  /* 0x0000000b11077223 */ /* 0x180fe2000000c00c */
[----:B------:R-:W-:Y:S02]  /*2da0*/  VIADD R10, R13, 0x20 ;  /* 0x000000200d0a7836 */ /* 0x000fe40000000000 */
[-CC-:B------:R-:W-:Y:S01]  /*2db0*/  FFMA.RM R8, R17, R11.reuse, R12.reuse ;  /* 0x0000000b11087223 */ /* 0x180fe2000000400c */
[----:B------:R-:W-:Y:S02]  /*2dc0*/  ISETP.NE.AND P2, PT, R13, RZ, PT ;  /* 0x000000ff0d00720c */ /* 0x000fe40003f45270 */
[----:B------:R-:W-:Y:S01]  /*2dd0*/  LOP3.LUT R9, R7, 0x7fffff, RZ, 0xc0, !PT ;  /* 0x007fffff07097812 */ /* 0x000fe200078ec0ff */
[----:B------:R-:W-:Y:S01]  /*2de0*/  FFMA.RP R7, R17, R11, R12 ;  /* 0x0000000b11077223 */ /* 0x000fe2000000800c */
[----:B------:R-:W-:Y:S01]  /*2df0*/  IMAD.MOV R11, RZ, RZ, -R13 ;  /* 0x000000ffff0b7224 */ /* 0x000fe200078e0a0d */
[----:B------:R-:W-:Y:S02]  /*2e00*/  ISETP.NE.AND P1, PT, R13, RZ, PT ;  /* 0x000000ff0d00720c */ /* 0x000fe40003f25270 */
[----:B------:R-:W-:-:S02]  /*2e10*/  LOP3.LUT R9, R9, 0x800000, RZ, 0xfc, !PT ;  /* 0x0080000009097812 */ /* 0x000fc400078efcff */
[----:B------:R-:W-:Y:S02]  /*2e20*/  FSETP.NEU.FTZ.AND P0, PT, R7, R8, PT ;  /* 0x000000080700720b */ /* 0x000fe40003f1d000 */
[----:B------:R-:W-:Y:S02]  /*2e30*/  SHF.L.U32 R10, R9, R10, RZ ;  /* 0x0000000a090a7219 */ /* 0x000fe400000006ff */
[----:B------:R-:W-:Y:S02]  /*2e40*/  SEL R8, R11, RZ, P2 ;  /* 0x000000ff0b087207 */ /* 0x000fe40001000000 */
[----:B------:R-:W-:Y:S02]  /*2e50*/  ISETP.NE.AND P1, PT, R10, RZ, P1 ;  /* 0x000000ff0a00720c */ /* 0x000fe40000f25270 */
[----:B------:R-:W-:Y:S02]  /*2e60*/  SHF.R.U32.HI R8, RZ, R8, R9 ;  /* 0x00000008ff087219 */ /* 0x000fe40000011609 */
[----:B------:R-:W-:-:S02]  /*2e70*/  PLOP3.LUT P0, PT, P0, P1, PT, 0xf8, 0x8f ;  /* 0x00000000008f781c */ /* 0x000fc40000703f70 */
[----:B------:R-:W-:Y:S02]  /*2e80*/  SHF.R.U32.HI R10, RZ, 0x1, R8 ;  /* 0x00000001ff0a7819 */ /* 0x000fe40000011608 */
[----:B------:R-:W-:-:S04]  /*2e90*/  SEL R7, RZ, 0x1, !P0 ;  /* 0x00000001ff077807 */ /* 0x000fc80004000000 */
[----:B------:R-:W-:-:S04]  /*2ea0*/  LOP3.LUT R7, R7, 0x1, R10, 0xf8, !PT ;  /* 0x0000000107077812 */ /* 0x000fc800078ef80a */
[----:B------:R-:W-:-:S04]  /*2eb0*/  LOP3.LUT R7, R7, R8, RZ, 0xc0, !PT ;  /* 0x0000000807077212 */ /* 0x000fc800078ec0ff */
[----:B------:R-:W-:-:S04]  /*2ec0*/  IADD3 R7, PT, PT, R10, R7, RZ ;  /* 0x000000070a077210 */ /* 0x000fc80007ffe0ff */
[----:B------:R-:W-:Y:S01]  /*2ed0*/  LOP3.LUT R4, R7, R4, RZ, 0xfc, !PT ;  /* 0x0000000407047212 */ /* 0x000fe200078efcff */
[----:B------:R-:W-:Y:S06]  /*2ee0*/  BRA `(.L_x_48) ;  /* 0x0000000000107947 */ /* 0x000fec0003800000 */
.L_x_47:
[----:B------:R-:W-:-:S04]  /*2ef0*/  LOP3.LUT R4, R4, 0x80000000, RZ, 0xc0, !PT ;  /* 0x8000000004047812 */ /* 0x000fc800078ec0ff */
[----:B------:R-:W-:Y:S01]  /*2f00*/  LOP3.LUT R4, R4, 0x7f800000, RZ, 0xfc, !PT ;  /* 0x7f80000004047812 */ /* 0x000fe200078efcff */
[----:B------:R-:W-:Y:S06]  /*2f10*/  BRA `(.L_x_48) ;  /* 0x0000000000047947 */ /* 0x000fec0003800000 */
.L_x_46:
[----:B------:R-:W-:-:S07]  /*2f20*/  IMAD R4, R7, 0x800000, R4 ;  /* 0x0080000007047824 */ /* 0x000fce00078e0204 */
.L_x_48:
[----:B------:R-:W-:Y:S05]  /*2f30*/  BSYNC.RECONVERGENT B2 ;  /* 0x0000000000027941 */ /* 0x000fea0003800200 */
.L_x_45:
[----:B------:R-:W-:Y:S05]  /*2f40*/  BRA `(.L_x_49) ;  /* 0x0000000000207947 */ /* 0x000fea0003800000 */
.L_x_44:
[----:B------:R-:W-:-:S04]  /*2f50*/  LOP3.LUT R4, R4, 0x80000000, R21, 0x48, !PT ;  /* 0x8000000004047812 */ /* 0x000fc800078e4815 */
[----:B------:R-:W-:Y:S01]  /*2f60*/  LOP3.LUT R4, R4, 0x7f800000, RZ, 0xfc, !PT ;  /* 0x7f80000004047812 */ /* 0x000fe200078efcff */
[----:B------:R-:W-:Y:S06]  /*2f70*/  BRA `(.L_x_49) ;  /* 0x0000000000147947 */ /* 0x000fec0003800000 */
.L_x_43:
[----:B------:R-:W-:Y:S01]  /*2f80*/  LOP3.LUT R4, R4, 0x80000000, R21, 0x48, !PT ;  /* 0x8000000004047812 */ /* 0x000fe200078e4815 */
[----:B------:R-:W-:Y:S06]  /*2f90*/  BRA `(.L_x_49) ;  /* 0x00000000000c7947 */ /* 0x000fec0003800000 */
.L_x_42:
[----:B------:R-:W0:Y:S01]  /*2fa0*/  MUFU.RSQ R4, -QNAN ;  /* 0xffc0000000047908 */ /* 0x000e220000001400 */
[----:B------:R-:W-:Y:S05]  /*2fb0*/  BRA `(.L_x_49) ;  /* 0x0000000000047947 */ /* 0x000fea0003800000 */
.L_x_41:
[----:B------:R-:W-:-:S07]  /*2fc0*/  FADD.FTZ R4, R21, R5 ;  /* 0x0000000515047221 */ /* 0x000fce0000010000 */
.L_x_49:
[----:B------:R-:W-:Y:S05]  /*2fd0*/  BSYNC.RECONVERGENT B1 ;  /* 0x0000000000017941 */ /* 0x000fea0003800200 */
.L_x_39:
[----:B------:R-:W-:-:S04]  /*2fe0*/  IMAD.MOV.U32 R7, RZ, RZ, 0x0 ;  /* 0x00000000ff077424 */ /* 0x000fc800078e00ff */
[----:B0-----:R-:W-:Y:S05]  /*2ff0*/  RET.REL.NODEC R6 `(_Z28chunked_prefill_batch_kernelPKfS0_S0_Pfiiiif) ;  /* 0xffffffd006007950 */ /* 0x001fea0003c3ffff */
.L_x_50:
[----:B------:R-:W-:-:S00]  /*3000*/  BRA `(.L_x_50) ;  /* 0xfffffffc00fc7947 */ /* 0x000fc0000383ffff */
[----:B------:R-:W-:-:S00]  /*3010*/  NOP ;  /* 0x0000000000007918 */ /* 0x000fc00000000000 */
        /* <DEDUP_REMOVED lines=14> */
.L_x_101:


//--------------------- .text._Z22chunked_prefill_kernelPKfS0_S0_Pfiiif --------------------------
	.section	.text._Z22chunked_prefill_kernelPKfS0_S0_Pfiiif,"ax",@progbits
	.align	128
        .global         _Z22chunked_prefill_kernelPKfS0_S0_Pfiiif
        .type           _Z22chunked_prefill_kernelPKfS0_S0_Pfiiif,@function
        .size           _Z22chunked_prefill_kernelPKfS0_S0_Pfiiif,(.L_x_102 - _Z22chunked_prefill_kernelPKfS0_S0_Pfiiif)
        .other          _Z22chunked_prefill_kernelPKfS0_S0_Pfiiif,@"STO_CUDA_ENTRY STV_DEFAULT"
_Z22chunked_prefill_kernelPKfS0_S0_Pfiiif:
.text._Z22chunked_prefill_kernelPKfS0_S0_Pfiiif:
[----:B------:R-:W0:Y:S01]  /*0000*/  LDC R1, c[0x0][0x37c] ;  /* 0x0000df00ff017b82 */ /* 0x000e220000000800 */
[----:B------:R-:W1:Y:S07]  /*0010*/  S2R R0, SR_TID.X ;  /* 0x0000000000007919 */ /* 0x000e6e0000002100 */
[----:B------:R-:W1:Y:S01]  /*0020*/  S2UR UR4, SR_CTAID.X ;  /* 0x00000000000479c3 */ /* 0x000e620000002500 */
[----:B------:R-:W2:Y:S01]  /*0030*/  LDCU UR5, c[0x0][0x3a4] ;  /* 0x00007480ff0577ac */ /* 0x000ea20008000800 */
[----:B0-----:R-:W-:-:S06]  /*0040*/  IADD3 R1, PT, PT, R1, -0xa00, RZ ;  /* 0xfffff60001017810 */ /* 0x001fcc0007ffe0ff */
[----:B------:R-:W1:Y:S02]  /*0050*/  LDC R9, c[0x0][0x360] ;  /* 0x0000d800ff097b82 */ /* 0x000e640000000800 */
[----:B-1----:R-:W-:-:S05]  /*0060*/  IMAD R9, R9, UR4, R0 ;  /* 0x0000000409097c24 */ /* 0x002fca000f8e0200 */
[----:B--2---:R-:W-:-:S13]  /*0070*/  ISETP.GE.AND P0, PT, R9, UR5, PT ;  /* 0x0000000509007c0c */ /* 0x004fda000bf06270 */
[----:B------:R-:W-:Y:S05]  /*0080*/  @P0 EXIT ;  /* 0x000000000000094d */ /* 0x000fea0003800000 */
[----:B------:R-:W0:Y:S01]  /*0090*/  LDCU UR5, c[0x0][0x3a8] ;  /* 0x00007500ff0577ac */ /* 0x000e220008000800 */
[----:B------:R-:W1:Y:S01]  /*00a0*/  LDCU UR4, c[0x0][0x3a0] ;  /* 0x00007400ff0477ac */ /* 0x000e620008000800 */
[----:B------:R-:W2:Y:S01]  /*00b0*/  LDCU.64 UR6, c[0x0][0x358] ;  /* 0x00006b00ff0677ac */ /* 0x000ea20008000a00 */
[----:B0-----:R-:W-:-:S04]  /*00c0*/  MOV R0, UR5 ;  /* 0x0000000500007c02 */ /* 0x001fc80008000f00 */
[C---:B------:R-:W-:Y:S01]  /*00d0*/  ISETP.GE.AND P0, PT, R0.reuse, 0x1, PT ;  /* 0x000000010000780c */ /* 0x040fe20003f06270 */
[----:B-1----:R-:W-:Y:S01]  /*00e0*/  VIADD R8, R9, UR4 ;  /* 0x0000000409087c36 */ /* 0x002fe20008000000 */
[----:B------:R-:W-:-:S11]  /*00f0*/  IADD3 R28, PT, PT, R0, -0x1, RZ ;  /* 0xffffffff001c7810 */ /* 0x000fd60007ffe0ff */
[----:B--2---:R-:W-:Y:S05]  /*0100*/  @!P0 BRA `(.L_x_51) ;  /* 0x0000000400688947 */ /* 0x004fea0003800000 */
[----:B------:R-:W-:Y:S01]  /*0110*/  ISETP.GE.U32.AND P1, PT, R28, 0xf, PT ;  /* 0x0000000f1c00780c */ /* 0x000fe20003f26070 */
[----:B------:R-:W-:Y:S01]  /*0120*/  HFMA2 R2, -RZ, RZ, 0, 0 ;  /* 0x00000000ff027431 */ /* 0x000fe200000001ff */
[----:B------:R-:W-:-:S04]  /*0130*/  LOP3.LUT R25, R0, 0xf, RZ, 0xc0, !PT ;  /* 0x0000000f00197812 */ /* 0x000fc800078ec0ff */
[----:B------:R-:W-:-:S07]  /*0140*/  ISETP.NE.AND P2, PT, R25, RZ, PT ;  /* 0x000000ff1900720c */ /* 0x000fce0003f45270 */
[----:B------:R-:W-:Y:S06]  /*0150*/  @!P1 BRA `(.L_x_52) ;  /* 0x0000000000749947 */ /* 0x000fec0003800000 */
[----:B------:R-:W-:Y:S01]  /*0160*/  LOP3.LUT R2, R0, 0x7ffffff0, RZ, 0xc0, !PT ;  /* 0x7ffffff000027812 */ /* 0x000fe200078ec0ff */
[----:B------:R-:W-:-:S07]  /*0170*/  IMAD.MOV.U32 R3, RZ, RZ, RZ ;  /* 0x000000ffff037224 */ /* 0x000fce00078e00ff */
.L_x_53:
[----:B0-----:R-:W0:Y:S01]  /*0180*/  LDC.64 R10, c[0x0][0x380] ;  /* 0x0000e000ff0a7b82 */ /* 0x001e220000000a00 */
[----:B------:R-:W-:-:S04]  /*0190*/  IMAD R5, R9, R0, R3 ;  /* 0x0000000009057224 */ /* 0x000fc800078e0203 */
[----:B0-----:R-:W-:-:S05]  /*01a0*/  IMAD.WIDE R10, R5, 0x4, R10 ;  /* 0x00000004050a7825 */ /* 0x001fca00078e020a */
        /* <DEDUP_REMOVED lines=16> */
[----:B------:R-:W-:-:S02]  /*02b0*/  LEA R24, R3, R1, 0x2 ;  /* 0x0000000103187211 */ /* 0x000fc400078e10ff */
[----:B------:R-:W-:-:S04]  /*02c0*/  IADD3 R3, PT, PT, R3, 0x10, RZ ;  /* 0x0000001003037810 */ /* 0x000fc80007ffe0ff */
[----:B------:R-:W-:Y:S01]  /*02d0*/  ISETP.NE.AND P1, PT, R3, R2, PT ;  /* 0x000000020300720c */ /* 0x000fe20003f25270 */
[----:B--2---:R0:W-:Y:S04]  /*02e0*/  STL.128 [R24], R4 ;  /* 0x0000000418007387 */ /* 0x0041e80000100c00 */
[----:B---3--:R0:W-:Y:S04]  /*02f0*/  STL.128 [R24+0x10], R12 ;  /* 0x0000100c18007387 */ /* 0x0081e80000100c00 */
[----:B----4-:R0:W-:Y:S04]  /*0300*/  STL.128 [R24+0x20], R16 ;  /* 0x0000201018007387 */ /* 0x0101e80000100c00 */
[----:B-----5:R0:W-:Y:S01]  /*0310*/  STL.128 [R24+0x30], R20 ;  /* 0x0000301418007387 */ /* 0x0201e20000100c00 */
[----:B------:R-:W-:Y:S05]  /*0320*/  @P1 BRA `(.L_x_53) ;  /* 0xfffffffc00941947 */ /* 0x000fea000383ffff */
.L_x_52:
[----:B------:R-:W-:Y:S05]  /*0330*/  @!P2 BRA `(.L_x_51) ;  /* 0x0000000000dca947 */ /* 0x000fea0003800000 */
[----:B------:R-:W-:Y:S02]  /*0340*/  ISETP.GE.U32.AND P1, PT, R25, 0x8, PT ;  /* 0x000000081900780c */ /* 0x000fe40003f26070 */
[----:B------:R-:W-:-:S04]  /*0350*/  LOP3.LUT R10, R0, 0x7, RZ, 0xc0, !PT ;  /* 0x00000007000a7812 */ /* 0x000fc800078ec0ff */
[----:B------:R-:W-:-:S07]  /*0360*/  ISETP.NE.AND P2, PT, R10, RZ, PT ;  /* 0x000000ff0a00720c */ /* 0x000fce0003f45270 */
[----:B------:R-:W-:Y:S06]  /*0370*/  @!P1 BRA `(.L_x_54) ;  /* 0x0000000000549947 */ /* 0x000fec0003800000 */
[----:B0-----:R-:W0:Y:S01]  /*0380*/  LDC.64 R4, c[0x0][0x380] ;  /* 0x0000e000ff047b82 */ /* 0x001e220000000a00 */
[----:B------:R-:W-:-:S04]  /*0390*/  IMAD R3, R9, R0, R2 ;  /* 0x0000000009037224 */ /* 0x000fc800078e0202 */
[----:B0-----:R-:W-:-:S05]  /*03a0*/  IMAD.WIDE R4, R3, 0x4, R4 ;  /* 0x0000000403047825 */ /* 0x001fca00078e0204 */
        /* <DEDUP_REMOVED lines=18> */
.L_x_54:
[----:B------:R-:W-:Y:S05]  /*04d0*/  @!P2 BRA `(.L_x_51) ;  /* 0x000000000074a947 */ /* 0x000fea0003800000 */
[----:B------:R-:W-:Y:S02]  /*04e0*/  ISETP.GE.U32.AND P1, PT, R10, 0x4, PT ;  /* 0x000000040a00780c */ /* 0x000fe40003f26070 */
[----:B0-----:R-:W-:-:S04]  /*04f0*/  LOP3.LUT R12, R0, 0x3, RZ, 0xc0, !PT ;  /* 0x00000003000c7812 */ /* 0x001fc800078ec0ff */
[----:B------:R-:W-:-:S07]  /*0500*/  ISETP.NE.AND P2, PT, R12, RZ, PT ;  /* 0x000000ff0c00720c */ /* 0x000fce0003f45270 */
[----:B------:R-:W-:Y:S06]  /*0510*/  @!P1 BRA `(.L_x_55) ;  /* 0x0000000000349947 */ /* 0x000fec0003800000 */
[----:B------:R-:W0:Y:S01]  /*0520*/  LDC.64 R4, c[0x0][0x380] ;  /* 0x0000e000ff047b82 */ /* 0x000e220000000a00 */
[----:B-1----:R-:W-:-:S04]  /*0530*/  IMAD R3, R9, R0, R2 ;  /* 0x0000000009037224 */ /* 0x002fc800078e0202 */
[----:B0-----:R-:W-:-:S05]  /*0540*/  IMAD.WIDE R4, R3, 0x4, R4 ;  /* 0x0000000403047825 */ /* 0x001fca00078e0204 */
[----:B------:R-:W2:Y:S04]  /*0550*/  LDG.E.CONSTANT R3, desc[UR6][R4.64] ;  /* 0x0000000604037981 */ /* 0x000ea8000c1e9900 */
[----:B------:R-:W3:Y:S04]  /*0560*/  LDG.E.CONSTANT R7, desc[UR6][R4.64+0x4] ;  /* 0x0000040604077981 */ /* 0x000ee8000c1e9900 */
[----:B------:R-:W4:Y:S04]  /*0570*/  LDG.E.CONSTANT R11, desc[UR6][R4.64+0x8] ;  /* 0x00000806040b7981 */ /* 0x000f28000c1e9900 */
[----:B------:R-:W5:Y:S01]  /*0580*/  LDG.E.CONSTANT R13, desc[UR6][R4.64+0xc] ;  /* 0x00000c06040d7981 */ /* 0x000f62000c1e9900 */
[C---:B------:R-:W-:Y:S01]  /*0590*/  LEA R6, R2.reuse, R1, 0x2 ;  /* 0x0000000102067211 */ /* 0x040fe200078e10ff */
[----:B------:R-:W-:-:S04]  /*05a0*/  VIADD R2, R2, 0x4 ;  /* 0x0000000402027836 */ /* 0x000fc80000000000 */
[----:B--2---:R0:W-:Y:S04]  /*05b0*/  STL [R6], R3 ;  /* 0x0000000306007387 */ /* 0x0041e80000100800 */
[----:B---3--:R0:W-:Y:S04]  /*05c0*/  STL [R6+0x4], R7 ;  /* 0x0000040706007387 */ /* 0x0081e80000100800 */
[----:B----4-:R0:W-:Y:S04]  /*05d0*/  STL [R6+0x8], R11 ;  /* 0x0000080b06007387 */ /* 0x0101e80000100800 */
[----:B-----5:R0:W-:Y:S02]  /*05e0*/  STL [R6+0xc], R13 ;  /* 0x00000c0d06007387 */ /* 0x0201e40000100800 */
.L_x_55:
[----:B------:R-:W-:Y:S05]  /*05f0*/  @!P2 BRA `(.L_x_51) ;  /* 0x00000000002ca947 */ /* 0x000fea0003800000 */
[----:B01----:R-:W0:Y:S01]  /*0600*/  LDC.64 R6, c[0x0][0x380] ;  /* 0x0000e000ff067b82 */ /* 0x003e220000000a00 */
[----:B------:R-:W-:-:S05]  /*0610*/  UMOV UR4, URZ ;  /* 0x000000ff00047c82 */ /* 0x000fca0008000000 */
.L_x_56:
[----:B------:R-:W-:-:S04]  /*0620*/  IMAD R5, R9, R0, R2 ;  /* 0x0000000009057224 */ /* 0x000fc800078e0202 */
[----:B0-2---:R-:W-:-:S06]  /*0630*/  IMAD.WIDE R4, R5, 0x4, R6 ;  /* 0x0000000405047825 */ /* 0x005fcc00078e0206 */
[----:B------:R-:W2:Y:S01]  /*0640*/  LDG.E.CONSTANT R4, desc[UR6][R4.64] ;  /* 0x0000000604047981 */ /* 0x000ea2000c1e9900 */
[C---:B------:R-:W-:Y:S01]  /*0650*/  LEA R3, R2.reuse, R1, 0x2 ;  /* 0x0000000102037211 */ /* 0x040fe200078e10ff */
[----:B------:R-:W-:Y:S01]  /*0660*/  UIADD3 UR4, UPT, UPT, UR4, 0x1, URZ ;  /* 0x0000000104047890 */ /* 0x000fe2000fffe0ff */
[----:B------:R-:W-:-:S05]  /*0670*/  IADD3 R2, PT, PT, R2, 0x1, RZ ;  /* 0x0000000102027810 */ /* 0x000fca0007ffe0ff */
[----:B------:R-:W-:Y:S01]  /*0680*/  ISETP.NE.AND P1, PT, R12, UR4, PT ;  /* 0x000000040c007c0c */ /* 0x000fe2000bf25270 */
[----:B--2---:R2:W-:-:S12]  /*0690*/  STL [R3], R4 ;  /* 0x0000000403007387 */ /* 0x0045d80000100800 */
[----:B------:R-:W-:Y:S05]  /*06a0*/  @P1 BRA `(.L_x_56) ;  /* 0xfffffffc00dc1947 */ /* 0x000fea000383ffff */
.L_x_51:
[----:B------:R-:W-:Y:S01]  /*06b0*/  ISETP.GE.AND P1, PT, R8, RZ, PT ;  /* 0x000000ff0800720c */ /* 0x000fe20003f26270 */
[----:B------:R-:W-:Y:S01]  /*06c0*/  BSSY.RECONVERGENT B0, `(.L_x_57) ;  /* 0x00000ce000007945 */ /* 0x000fe20003800200 */
[----:B0-----:R-:W-:Y:S01]  /*06d0*/  IMAD.MOV.U32 R5, RZ, RZ, -0xeb60d36 ;  /* 0xf149f2caff057424 */ /* 0x001fe200078e00ff */
[----:B-1----:R-:W-:-:S10]  /*06e0*/  IADD3 R7, PT, PT, R1, 0x200, RZ ;  /* 0x0000020001077810 */ /* 0x002fd40007ffe0ff */
[----:B------:R-:W-:Y:S05]  /*06f0*/  @!P1 BRA `(.L_x_58) ;  /* 0x0000000c00289947 */ /* 0x000fea0003800000 */
[----:B------:R-:W-:Y:S05]  /*0700*/  @!P0 BRA `(.L_x_59) ;  /* 0x0000000800588947 */ /* 0x000fea0003800000 */
[C---:B------:R-:W-:Y:S01]  /*0710*/  LOP3.LUT R31, R0.reuse, 0x7, RZ, 0xc0, !PT ;  /* 0x00000007001f7812 */ /* 0x040fe200078ec0ff */
[----:B------:R-:W-:Y:S01]  /*0720*/  HFMA2 R5, -RZ, RZ, -10824, -13904 ;  /* 0xf149f2caff057431 */ /* 0x000fe200000001ff */
[C---:B------:R-:W-:Y:S01]  /*0730*/  LOP3.LUT R30, R0.reuse, 0xf, RZ, 0xc0, !PT ;  /* 0x0000000f001e7812 */ /* 0x040fe200078ec0ff */
[----:B------:R-:W-:Y:S01]  /*0740*/  BSSY.RECONVERGENT B1, `(.L_x_60) ;  /* 0x0000091000017945 */ /* 0x000fe20003800200 */
[----:B--2---:R-:W-:Y:S01]  /*0750*/  LOP3.LUT R4, R0, 0x7ffffff0, RZ, 0xc0, !PT ;  /* 0x7ffffff000047812 */ /* 0x004fe200078ec0ff */
[----:B------:R-:W-:Y:S01]  /*0760*/  VIADD R3, R31, 0xffffffff ;  /* 0xffffffff1f037836 */ /* 0x000fe20000000000 */
[----:B------:R-:W-:Y:S02]  /*0770*/  IADD3 R2, PT, PT, R30, -0x1, RZ ;  /* 0xffffffff1e027810 */ /* 0x000fe40007ffe0ff */
[----:B------:R-:W-:Y:S02]  /*0780*/  LOP3.LUT R6, R0, 0x3, RZ, 0xc0, !PT ;  /* 0x0000000300067812 */ /* 0x000fe400078ec0ff */
[----:B------:R-:W-:-:S02]  /*0790*/  ISETP.GE.U32.AND P0, PT, R2, 0x7, PT ;  /* 0x000000070200780c */ /* 0x000fc40003f06070 */
[----:B------:R-:W-:Y:S02]  /*07a0*/  ISETP.GE.U32.AND P1, PT, R3, 0x3, PT ;  /* 0x000000030300780c */ /* 0x000fe40003f26070 */
[----:B------:R-:W-:-:S11]  /*07b0*/  MOV R11, RZ ;  /* 0x000000ff000b7202 */ /* 0x000fd60000000f00 */
.L_x_67:
[----:B0-----:R-:W0:Y:S01]  /*07c0*/  LDCU UR4, c[0x0][0x3a8] ;  /* 0x00007500ff0477ac */ /* 0x001e220008000800 */
[----:B------:R-:W-:Y:S02]  /*07d0*/  ISETP.GE.U32.AND P2, PT, R28, 0xf, PT ;  /* 0x0000000f1c00780c */ /* 0x000fe40003f46070 */
[----:B------:R-:W-:Y:S02]  /*07e0*/  MOV R27, RZ ;  /* 0x000000ff001b7202 */ /* 0x000fe40000000f00 */
[----:B------:R-:W-:Y:S01]  /*07f0*/  MOV R3, RZ ;  /* 0x000000ff00037202 */ /* 0x000fe20000000f00 */
[----:B0-----:R-:W-:-:S04]  /*0800*/  IMAD.U32 R0, RZ, RZ, UR4 ;  /* 0x00000004ff007e24 */ /* 0x001fc8000f8e00ff */
[----:B------:R-:W-:-:S04]  /*0810*/  IMAD R10, R11, R0, RZ ;  /* 0x000000000b0a7224 */ /* 0x000fc800078e02ff */
[----:B------:R-:W-:Y:S05]  /*0820*/  @!P2 BRA `(.L_x_61) ;  /* 0x0000000000b8a947 */ /* 0x000fea0003800000 */
[----:B------:R-:W-:Y:S02]  /*0830*/  HFMA2 R29, -RZ, RZ, 0, 0 ;  /* 0x00000000ff1d7431 */ /* 0x000fe400000001ff */
[----:B------:R-:W-:-:S07]  /*0840*/  IMAD.MOV.U32 R27, RZ, RZ, RZ ;  /* 0x000000ffff1b7224 */ /* 0x000fce00078e00ff */
.L_x_62:
[----:B------:R-:W0:Y:S01]  /*0850*/  LDC.64 R2, c[0x0][0x388] ;  /* 0x0000e200ff027b82 */ /* 0x000e220000000a00 */
[----:B------:R-:W-:Y:S01]  /*0860*/  IADD3 R13, PT, PT, R10, R29, RZ ;  /* 0x0000001d0a0d7210 */ /* 0x000fe20007ffe0ff */
[----:B------:R-:W-:-:S05]  /*0870*/  IMAD R40, R29, 0x4, R1 ;  /* 0x000000041d287824 */ /* 0x000fca00078e0201 */
[----:B------:R-:W2:Y:S04]  /*0880*/  LDL.128 R16, [R40+0x10] ;  /* 0x0000100028107983 */ /* 0x000ea80000100c00 */
[----:B------:R-:W3:Y:S01]  /*0890*/  LDL.128 R20, [R40+0x20] ;  /* 0x0000200028147983 */ /* 0x000ee20000100c00 */
[----:B0-----:R-:W-:-:S03]  /*08a0*/  IMAD.WIDE.U32 R2, R13, 0x4, R2 ;  /* 0x000000040d027825 */ /* 0x001fc600078e0002 */
[----:B------:R-:W4:Y:S04]  /*08b0*/  LDL.128 R12, [R40] ;  /* 0x00000000280c7983 */ /* 0x000f280000100c00 */
[----:B------:R-:W4:Y:S04]  /*08c0*/  LDG.E.CONSTANT R24, desc[UR6][R2.64] ;  /* 0x0000000602187981 */ /* 0x000f28000c1e9900 */
[----:B------:R-:W5:Y:S04]  /*08d0*/  LDG.E.CONSTANT R25, desc[UR6][R2.64+0x4] ;  /* 0x0000040602197981 */ /* 0x000f68000c1e9900 */
[----:B------:R-:W2:Y:S04]  /*08e0*/  LDG.E.CONSTANT R26, desc[UR6][R2.64+0x8] ;  /* 0x00000806021a7981 */ /* 0x000ea8000c1e9900 */
[----:B------:R-:W3:Y:S04]  /*08f0*/  LDG.E.CONSTANT R32, desc[UR6][R2.64+0xc] ;  /* 0x00000c0602207981 */ /* 0x000ee8000c1e9900 */
        /* <DEDUP_REMOVED lines=8> */
[----:B------:R-:W3:Y:S01]  /*0980*/  LDG.E.CONSTANT R42, desc[UR6][R2.64+0x3c] ;  /* 0x00003c06022a7981 */ /* 0x000ee2000c1e9900 */
[----:B----4-:R-:W-:-:S04]  /*0990*/  FFMA R12, R12, R24, R27 ;  /* 0x000000180c0c7223 */ /* 0x010fc8000000001b */
[----:B-----5:R-:W-:Y:S02]  /*09a0*/  FFMA R13, R13, R25, R12 ;  /* 0x000000190d0d7223 */ /* 0x020fe4000000000c */
[----:B------:R-:W4:Y:S02]  /*09b0*/  LDG.E.CONSTANT R12, desc[UR6][R2.64+0x2c] ;  /* 0x00002c06020c7981 */ /* 0x000f24000c1e9900 */
[----:B--2---:R-:W-:Y:S02]  /*09c0*/  FFMA R44, R14, R26, R13 ;  /* 0x0000001a0e2c7223 */ /* 0x004fe4000000000d */
[----:B------:R-:W2:Y:S04]  /*09d0*/  LDL.128 R24, [R40+0x30] ;  /* 0x0000300028187983 */ /* 0x000ea80000100c00 */
[----:B------:R-:W5:Y:S04]  /*09e0*/  LDG.E.CONSTANT R14, desc[UR6][R2.64+0x34] ;  /* 0x00003406020e7981 */ /* 0x000f68000c1e9900 */
[----:B------:R-:W5:Y:S01]  /*09f0*/  LDG.E.CONSTANT R13, desc[UR6][R2.64+0x38] ;  /* 0x00003806020d7981 */ /* 0x000f62000c1e9900 */
[----:B---3--:R-:W-:-:S04]  /*0a00*/  FFMA R15, R15, R32, R44 ;  /* 0x000000200f0f7223 */ /* 0x008fc8000000002c */
[----:B------:R-:W-:-:S04]  /*0a10*/  FFMA R16, R16, R37, R15 ;  /* 0x0000002510107223 */ /* 0x000fc8000000000f */
[----:B------:R-:W-:-:S04]  /*0a20*/  FFMA R17, R17, R38, R16 ;  /* 0x0000002611117223 */ /* 0x000fc80000000010 */
[----:B------:R-:W-:-:S04]  /*0a30*/  FFMA R18, R18, R35, R17 ;  /* 0x0000002312127223 */ /* 0x000fc80000000011 */
[----:B------:R-:W-:-:S04]  /*0a40*/  FFMA R19, R19, R36, R18 ;  /* 0x0000002413137223 */ /* 0x000fc80000000012 */
[----:B------:R-:W-:-:S04]  /*0a50*/  FFMA R20, R20, R33, R19 ;  /* 0x0000002114147223 */ /* 0x000fc80000000013 */
[----:B------:R-:W-:Y:S01]  /*0a60*/  FFMA R21, R21, R34, R20 ;  /* 0x0000002215157223 */ /* 0x000fe20000000014 */
[----:B------:R-:W-:-:S03]  /*0a70*/  IADD3 R29, PT, PT, R29, 0x10, RZ ;  /* 0x000000101d1d7810 */ /* 0x000fc60007ffe0ff */
[----:B------:R-:W-:Y:S01]  /*0a80*/  FFMA R22, R22, R39, R21 ;  /* 0x0000002716167223 */ /* 0x000fe20000000015 */
[----:B------:R-:W-:-:S03]  /*0a90*/  ISETP.NE.AND P2, PT, R29, R4, PT ;  /* 0x000000041d00720c */ /* 0x000fc60003f45270 */
[----:B----4-:R-:W-:-:S04]  /*0aa0*/  FFMA R23, R23, R12, R22 ;  /* 0x0000000c17177223 */ /* 0x010fc80000000016 */
[----:B--2---:R-:W-:-:S04]  /*0ab0*/  FFMA R24, R24, R41, R23 ;  /* 0x0000002918187223 */ /* 0x004fc80000000017 */
[----:B-----5:R-:W-:-:S04]  /*0ac0*/  FFMA R25, R25, R14, R24 ;  /* 0x0000000e19197223 */ /* 0x020fc80000000018 */
[----:B------:R-:W-:-:S04]  /*0ad0*/  FFMA R26, R26, R13, R25 ;  /* 0x0000000d1a1a7223 */ /* 0x000fc80000000019 */
[----:B------:R-:W-:Y:S01]  /*0ae0*/  FFMA R27, R27, R42, R26 ;  /* 0x0000002a1b1b7223 */ /* 0x000fe2000000001a */
[----:B------:R-:W-:Y:S06]  /*0af0*/  @P2 BRA `(.L_x_62) ;  /* 0xfffffffc00542947 */ /* 0x000fec000383ffff */
[----:B------:R-:W-:-:S07]  /*0b00*/  MOV R3, R4 ;  /* 0x0000000400037202 */ /* 0x000fce0000000f00 */
.L_x_61:
[----:B------:R-:W-:-:S13]  /*0b10*/  ISETP.NE.AND P2, PT, R30, RZ, PT ;  /* 0x000000ff1e00720c */ /* 0x000fda0003f45270 */
[----:B------:R-:W-:Y:S05]  /*0b20*/  @!P2 BRA `(.L_x_63) ;  /* 0x000000040024a947 */ /* 0x000fea0003800000 */
[----:B------:R-:W-:Y:S01]  /*0b30*/  ISETP.NE.AND P2, PT, R31, RZ, PT ;  /* 0x000000ff1f00720c */ /* 0x000fe20003f45270 */
[----:B------:R-:W-:-:S12]  /*0b40*/  @!P0 BRA `(.L_x_64) ;  /* 0x0000000000708947 */ /* 0x000fd80003800000 */
[----:B------:R-:W0:Y:S01]  /*0b50*/  LDC.64 R22, c[0x0][0x388] ;  /* 0x0000e200ff167b82 */ /* 0x000e220000000a00 */
[----:B------:R-:W1:Y:S01]  /*0b60*/  LDCU.64 UR4, c[0x0][0x388] ;  /* 0x00007100ff0477ac */ /* 0x000e620008000a00 */
[C---:B------:R-:W-:Y:S01]  /*0b70*/  IADD3 R12, P3, PT, R10.reuse, R3, RZ ;  /* 0x000000030a0c7210 */ /* 0x040fe20007f7e0ff */
[----:B------:R-:W-:Y:S01]  /*0b80*/  IMAD.IADD R13, R10, 0x1, R3 ;  /* 0x000000010a0d7824 */ /* 0x000fe200078e0203 */
[----:B------:R-:W-:Y:S02]  /*0b90*/  LEA R2, R3, R1, 0x2 ;  /* 0x0000000103027211 */ /* 0x000fe400078e10ff */
[----:B------:R-:W-:-:S03]  /*0ba0*/  IADD3.X R15, PT, PT, RZ, RZ, RZ, P3, !PT ;  /* 0x000000ffff0f7210 */ /* 0x000fc60001ffe4ff */
[----:B------:R-:W2:Y:S01]  /*0bb0*/  LDL.128 R16, [R2+0x10] ;  /* 0x0000100002107983 */ /* 0x000ea20000100c00 */
[----:B-1----:R-:W-:-:S04]  /*0bc0*/  LEA R20, P3, R12, UR4, 0x2 ;  /* 0x000000040c147c11 */ /* 0x002fc8000f8610ff */
[----:B------:R-:W-:Y:S01]  /*0bd0*/  LEA.HI.X R21, R12, UR5, R15, 0x2, P3 ;  /* 0x000000050c157c11 */ /* 0x000fe200098f140f */
[----:B0-----:R-:W-:Y:S02]  /*0be0*/  IMAD.WIDE.U32 R22, R13, 0x4, R22 ;  /* 0x000000040d167825 */ /* 0x001fe400078e0016 */
[----:B------:R-:W3:Y:S04]  /*0bf0*/  LDL.128 R12, [R2] ;  /* 0x00000000020c7983 */ /* 0x000ee80000100c00 */
[----:B------:R-:W3:Y:S04]  /*0c00*/  LDG.E.CONSTANT R22, desc[UR6][R22.64] ;  /* 0x0000000616167981 */ /* 0x000ee8000c1e9900 */
[----:B------:R-:W4:Y:S04]  /*0c10*/  LDG.E.CONSTANT R25, desc[UR6][R20.64+0x4] ;  /* 0x0000040614197981 */ /* 0x000f28000c1e9900 */
[----:B------:R-:W5:Y:S04]  /*0c20*/  LDG.E.CONSTANT R24, desc[UR6][R20.64+0x8] ;  /* 0x0000080614187981 */ /* 0x000f68000c1e9900 */
[----:B------:R-:W2:Y:S04]  /*0c30*/  LDG.E.CONSTANT R29, desc[UR6][R20.64+0xc] ;  /* 0x00000c06141d7981 */ /* 0x000ea8000c1e9900 */
[----:B------:R-:W2:Y:S04]  /*0c40*/  LDG.E.CONSTANT R26, desc[UR6][R20.64+0x10] ;  /* 0x00001006141a7981 */ /* 0x000ea8000c1e9900 */
[----:B------:R-:W2:Y:S04]  /*0c50*/  LDG.E.CONSTANT R33, desc[UR6][R20.64+0x14] ;  /* 0x0000140614217981 */ /* 0x000ea8000c1e9900 */
[----:B------:R-:W2:Y:S04]  /*0c60*/  LDG.E.CONSTANT R32, desc[UR6][R20.64+0x18] ;  /* 0x0000180614207981 */ /* 0x000ea8000c1e9900 */
[----:B------:R-:W2:Y:S01]  /*0c70*/  LDG.E.CONSTANT R35, desc[UR6][R20.64+0x1c] ;  /* 0x00001c0614237981 */ /* 0x000ea2000c1e9900 */
[----:B------:R-:W-:-:S02]  /*0c80*/  VIADD R3, R3, 0x8 ;  /* 0x0000000803037836 */ /* 0x000fc40000000000 */
[----:B---3--:R-:W-:-:S04]  /*0c90*/  FFMA R12, R12, R22, R27 ;  /* 0x000000160c0c7223 */ /* 0x008fc8000000001b */
[----:B----4-:R-:W-:-:S04]  /*0ca0*/  FFMA R13, R25, R13, R12 ;  /* 0x0000000d190d7223 */ /* 0x010fc8000000000c */
[----:B-----5:R-:W-:-:S04]  /*0cb0*/  FFMA R14, R24, R14, R13 ;  /* 0x0000000e180e7223 */ /* 0x020fc8000000000d */
[----:B--2---:R-:W-:-:S04]  /*0cc0*/  FFMA R15, R29, R15, R14 ;  /* 0x0000000f1d0f7223 */ /* 0x004fc8000000000e */
[----:B------:R-:W-:-:S04]  /*0cd0*/  FFMA R16, R16, R26, R15 ;  /* 0x0000001a10107223 */ /* 0x000fc8000000000f */
[----:B------:R-:W-:-:S04]  /*0ce0*/  FFMA R17, R33, R17, R16 ;  /* 0x0000001121117223 */ /* 0x000fc80000000010 */
[----:B------:R-:W-:-:S04]  /*0cf0*/  FFMA R18, R32, R18, R17 ;  /* 0x0000001220127223 */ /* 0x000fc80000000011 */
[----:B------:R-:W-:-:S07]  /*0d00*/  FFMA R27, R35, R19, R18 ;  /* 0x00000013231b7223 */ /* 0x000fce0000000012 */
.L_x_64:
[----:B------:R-:W-:Y:S05]  /*0d10*/  @!P2 BRA `(.L_x_63) ;  /* 0x0000000000a8a947 */ /* 0x000fea0003800000 */
[----:B------:R-:W-:Y:S01]  /*0d20*/  ISETP.NE.AND P2, PT, R6, RZ, PT ;  /* 0x000000ff0600720c */ /* 0x000fe20003f45270 */
[----:B------:R-:W-:-:S12]  /*0d30*/  @!P1 BRA `(.L_x_65) ;  /* 0x00000000004c9947 */ /* 0x000fd80003800000 */
[----:B------:R-:W0:Y:S01]  /*0d40*/  LDC.64 R12, c[0x0][0x388] ;  /* 0x0000e200ff0c7b82 */ /* 0x000e220000000a00 */
[----:B------:R-:W1:Y:S01]  /*0d50*/  LDCU.64 UR4, c[0x0][0x388] ;  /* 0x00007100ff0477ac */ /* 0x000e620008000a00 */
[CC--:B------:R-:W-:Y:S02]  /*0d60*/  IADD3 R2, P3, PT, R10.reuse, R3.reuse, RZ ;  /* 0x000000030a027210 */ /* 0x0c0fe40007f7e0ff */
[----:B------:R-:W-:Y:S02]  /*0d70*/  IADD3 R19, PT, PT, R10, R3, RZ ;  /* 0x000000030a137210 */ /* 0x000fe40007ffe0ff */
[----:B------:R-:W-:Y:S01]  /*0d80*/  LEA R14, R3, R1, 0x2 ;  /* 0x00000001030e7211 */ /* 0x000fe200078e10ff */
[----:B------:R-:W-:Y:S01]  /*0d90*/  IMAD.X R15, RZ, RZ, RZ, P3 ;  /* 0x000000ffff0f7224 */ /* 0x000fe200018e06ff */
[----:B-1----:R-:W-:-:S04]  /*0da0*/  LEA R16, P3, R2, UR4, 0x2 ;  /* 0x0000000402107c11 */ /* 0x002fc8000f8610ff */
[----:B------:R-:W-:Y:S01]  /*0db0*/  LEA.HI.X R17, R2, UR5, R15, 0x2, P3 ;  /* 0x0000000502117c11 */ /* 0x000fe200098f140f */
[----:B0-----:R-:W-:Y:S02]  /*0dc0*/  IMAD.WIDE.U32 R18, R19, 0x4, R12 ;  /* 0x0000000413127825 */ /* 0x001fe400078e000c */
[----:B------:R-:W2:Y:S04]  /*0dd0*/  LDL.128 R12, [R14] ;  /* 0x000000000e0c7983 */ /* 0x000ea80000100c00 */
[----:B------:R-:W2:Y:S04]  /*0de0*/  LDG.E.CONSTANT R18, desc[UR6][R18.64] ;  /* 0x0000000612127981 */ /* 0x000ea8000c1e9900 */
[----:B------:R-:W3:Y:S04]  /*0df0*/  LDG.E.CONSTANT R21, desc[UR6][R16.64+0x4] ;  /* 0x0000040610157981 */ /* 0x000ee8000c1e9900 */
[----:B------:R-:W4:Y:S04]  /*0e00*/  LDG.E.CONSTANT R2, desc[UR6][R16.64+0x8] ;  /* 0x0000080610027981 */ /* 0x000f28000c1e9900 */
[----:B------:R-:W5:Y:S01]  /*0e10*/  LDG.E.CONSTANT R23, desc[UR6][R16.64+0xc] ;  /* 0x00000c0610177981 */ /* 0x000f62000c1e9900 */
[----:B------:R-:W-:Y:S01]  /*0e20*/  IADD3 R3, PT, PT, R3, 0x4, RZ ;  /* 0x0000000403037810 */ /* 0x000fe20007ffe0ff */
[----:B--2---:R-:W-:-:S04]  /*0e30*/  FFMA R12, R12, R18, R27 ;  /* 0x000000120c0c7223 */ /* 0x004fc8000000001b */
[----:B---3--:R-:W-:-:S04]  /*0e40*/  FFMA R13, R21, R13, R12 ;  /* 0x0000000d150d7223 */ /* 0x008fc8000000000c */
[----:B----4-:R-:W-:-:S04]  /*0e50*/  FFMA R2, R2, R14, R13 ;  /* 0x0000000e02027223 */ /* 0x010fc8000000000d */
[----:B-----5:R-:W-:-:S07]  /*0e60*/  FFMA R27, R23, R15, R2 ;  /* 0x0000000f171b7223 */ /* 0x020fce0000000002 */
.L_x_65:
[----:B------:R-:W-:Y:S05]  /*0e70*/  @!P2 BRA `(.L_x_63) ;  /* 0x000000000050a947 */ /* 0x000fea0003800000 */
[----:B------:R-:W0:Y:S01]  /*0e80*/  LDC.64 R14, c[0x0][0x388] ;  /* 0x0000e200ff0e7b82 */ /* 0x000e220000000a00 */
[----:B------:R-:W-:Y:S01]  /*0e90*/  IADD3 R13, PT, PT, R10, R3, RZ ;  /* 0x000000030a0d7210 */ /* 0x000fe20007ffe0ff */
[----:B------:R-:W-:-:S04]  /*0ea0*/  IMAD R16, R3, 0x4, R1 ;  /* 0x0000000403107824 */ /* 0x000fc800078e0201 */
[----:B0-----:R-:W-:Y:S02]  /*0eb0*/  IMAD.WIDE.U32 R14, R13, 0x4, R14 ;  /* 0x000000040d0e7825 */ /* 0x001fe400078e000e */
[----:B------:R-:W2:Y:S04]  /*0ec0*/  LDL.64 R12, [R16] ;  /* 0x00000000100c7983 */ /* 0x000ea80000100a00 */
[----:B------:R-:W2:Y:S01]  /*0ed0*/  LDG.E.CONSTANT R14, desc[UR6][R14.64] ;  /* 0x000000060e0e7981 */ /* 0x000ea2000c1e9900 */
[----:B------:R-:W-:Y:S01]  /*0ee0*/  ISETP.NE.AND P2, PT, R6, 0x1, PT ;  /* 0x000000010600780c */ /* 0x000fe20003f45270 */
[----:B--2---:R-:W-:-:S12]  /*0ef0*/  FFMA R27, R12, R14, R27 ;  /* 0x0000000e0c1b7223 */ /* 0x004fd8000000001b */
[----:B------:R-:W-:Y:S05]  /*0f00*/  @!P2 BRA `(.L_x_63) ;  /* 0x00000000002ca947 */ /* 0x000fea0003800000 */
[----:B------:R-:W0:Y:S01]  /*0f10*/  LDCU.64 UR4, c[0x0][0x388] ;  /* 0x00007100ff0477ac */ /* 0x000e220008000a00 */
[----:B------:R-:W-:Y:S01]  /*0f20*/  IADD3 R10, P2, PT, R10, R3, RZ ;  /* 0x000000030a0a7210 */ /* 0x000fe20007f5e0ff */
[----:B------:R-:W2:Y:S03]  /*0f30*/  LDL R16, [R16+0x8] ;  /* 0x0000080010107983 */ /* 0x000ea60000100800 */
[----:B------:R-:W-:Y:S02]  /*0f40*/  IADD3.X R3, PT, PT, RZ, RZ, RZ, P2, !PT ;  /* 0x000000ffff037210 */ /* 0x000fe400017fe4ff */
[----:B------:R-:W-:Y:S02]  /*0f50*/  ISETP.NE.AND P2, PT, R6, 0x2, PT ;  /* 0x000000020600780c */ /* 0x000fe40003f45270 */
[----:B0-----:R-:W-:-:S04]  /*0f60*/  LEA R2, P3, R10, UR4, 0x2 ;  /* 0x000000040a027c11 */ /* 0x001fc8000f8610ff */
[----:B------:R-:W-:-:S05]  /*0f70*/  LEA.HI.X R3, R10, UR5, R3, 0x2, P3 ;  /* 0x000000050a037c11 */ /* 0x000fca00098f1403 */
[----:B------:R-:W3:Y:S04]  /*0f80*/  LDG.E.CONSTANT R10, desc[UR6][R2.64+0x4] ;  /* 0x00000406020a7981 */ /* 0x000ee8000c1e9900 */
[----:B------:R-:W2:Y:S01]  /*0f90*/  @P2 LDG.E.CONSTANT R12, desc[UR6][R2.64+0x8] ;  /* 0x00000806020c2981 */ /* 0x000ea2000c1e9900 */
[----:B---3--:R-:W-:-:S04]  /*0fa0*/  FFMA R27, R10, R13, R27 ;  /* 0x0000000d0a1b7223 */ /* 0x008fc8000000001b */
[----:B--2---:R-:W-:-:S07]  /*0fb0*/  @P2 FFMA R27, R12, R16, R27 ;  /* 0x000000100c1b2223 */ /* 0x004fce000000001b */
.L_x_63:
[----:B------:R-:W0:Y:S01]  /*0fc0*/  LDCU UR4, c[0x0][0x3ac] ;  /* 0x00007580ff0477ac */ /* 0x000e220008000800 */
[C---:B------:R-:W-:Y:S02]  /*0fd0*/  LEA R3, R11.reuse, R7, 0x2 ;  /* 0x000000070b037211 */ /* 0x040fe400078e10ff */
[----:B------:R-:W-:Y:S01]  /*0fe0*/  ISETP.NE.AND P2, PT, R11, R8, PT ;  /* 0x000000080b00720c */ /* 0x000fe20003f45270 */
[----:B0-----:R-:W-:-:S05]  /*0ff0*/  FMUL R2, R27, UR4 ;  /* 0x000000041b027c20 */ /* 0x001fca0008400000 */
[----:B------:R0:W-:Y:S01]  /*1000*/  STL [R3], R2 ;  /* 0x0000000203007387 */ /* 0x0001e20000100800 */
[----:B------:R-:W-:-:S06]  /*1010*/  FMNMX R5, R2, R5, !PT ;  /* 0x0000000502057209 */ /* 0x000fcc0007800000 */
[----:B------:R-:W-:Y:S05]  /*1020*/  @!P2 BRA `(.L_x_66) ;  /* 0x000000000008a947 */ /* 0x000fea0003800000 */
[----:B------:R-:W-:Y:S01]  /*1030*/  VIADD R11, R11, 0x1 ;  /* 0x000000010b0b7836 */ /* 0x000fe20000000000 */
[----:B------:R-:W-:Y:S06]  /*1040*/  BRA `(.L_x_67) ;  /* 0xfffffff400dc7947 */ /* 0x000fec000383ffff */
.L_x_66:
[----:B------:R-:W-:Y:S05]  /*1050*/  BSYNC.RECONVERGENT B1 ;  /* 0x0000000000017941 */ /* 0x000fea0003800200 */
.L_x_60:
[----:B------:R-:W-:Y:S05]  /*1060*/  BRA `(.L_x_58) ;  /* 0x0000000000cc7947 */ /* 0x000fea0003800000 */
.L_x_59:
[----:B------:R-:W0:Y:S01]  /*1070*/  LDCU UR4, c[0x0][0x3ac] ;  /* 0x00007580ff0477ac */ /* 0x000e220008000800 */
[C---:B------:R-:W-:Y:S01]  /*1080*/  ISETP.GE.U32.AND P0, PT, R8.reuse, 0x7, PT ;  /* 0x000000070800780c */ /* 0x040fe20003f06070 */
[----:B------:R-:W-:Y:S01]  /*1090*/  BSSY.RECONVERGENT B1, `(.L_x_68) ;  /* 0x0000019000017945 */ /* 0x000fe20003800200 */
[----:B------:R-:W-:Y:S01]  /*10a0*/  IADD3 R2, PT, PT, R8, 0x1, RZ ;  /* 0x0000000108027810 */ /* 0x000fe20007ffe0ff */
[----:B------:R-:W-:Y:S02]  /*10b0*/  HFMA2 R5, -RZ, RZ, -10824, -13904 ;  /* 0xf149f2caff057431 */ /* 0x000fe400000001ff */
[----:B--2---:R-:W-:Y:S01]  /*10c0*/  IMAD.MOV.U32 R4, RZ, RZ, RZ ;  /* 0x000000ffff047224 */ /* 0x004fe200078e00ff */
[----:B------:R-:W-:-:S04]  /*10d0*/  LOP3.LUT R10, R2, 0x7, RZ, 0xc0, !PT ;  /* 0x00000007020a7812 */ /* 0x000fc800078ec0ff */
[----:B------:R-:W-:Y:S01]  /*10e0*/  ISETP.NE.AND P1, PT, R10, RZ, PT ;  /* 0x000000ff0a00720c */ /* 0x000fe20003f25270 */
[----:B0-----:R-:W-:Y:S02]  /*10f0*/  FMUL R16, RZ, UR4 ;  /* 0x00000004ff107c20 */ /* 0x001fe40008400000 */
[----:B------:R-:W-:Y:S10]  /*1100*/  @!P0 BRA `(.L_x_69) ;  /* 0x0000000000448947 */ /* 0x000ff40003800000 */
[----:B------:R-:W-:Y:S02]  /*1110*/  LOP3.LUT R4, R2, 0xfffffff8, RZ, 0xc0, !PT ;  /* 0xfffffff802047812 */ /* 0x000fe400078ec0ff */
[----:B------:R-:W-:Y:S02]  /*1120*/  MOV R5, 0xf149f2ca ;  /* 0xf149f2ca00057802 */ /* 0x000fe40000000f00 */
[----:B------:R-:W-:-:S07]  /*1130*/  MOV R3, RZ ;  /* 0x000000ff00037202 */ /* 0x000fce0000000f00 */
.L_x_70:
[C---:B0-----:R-:W-:Y:S01]  /*1140*/  IMAD R6, R3.reuse, 0x4, R7 ;  /* 0x0000000403067824 */ /* 0x041fe200078e0207 */
[-C--:B------:R-:W-:Y:S01]  /*1150*/  MOV R17, R16.reuse ;  /* 0x0000001000117202 */ /* 0x080fe20000000f00 */
[--C-:B------:R-:W-:Y:S01]  /*1160*/  IMAD.MOV.U32 R12, RZ, RZ, R16.reuse ;  /* 0x000000ffff0c7224 */ /* 0x100fe200078e0010 */
[-C--:B------:R-:W-:Y:S01]  /*1170*/  MOV R18, R16.reuse ;  /* 0x0000001000127202 */ /* 0x080fe20000000f00 */
[----:B------:R-:W-:Y:S01]  /*1180*/  IMAD.MOV.U32 R15, RZ, RZ, R16 ;  /* 0x000000ffff0f7224 */ /* 0x000fe200078e0010 */
[-C--:B------:R-:W-:Y:S02]  /*1190*/  MOV R13, R16.reuse ;  /* 0x00000010000d7202 */ /* 0x080fe40000000f00 */
[-C--:B------:R-:W-:Y:S02]  /*11a0*/  MOV R14, R16.reuse ;  /* 0x00000010000e7202 */ /* 0x080fe40000000f00 */
[----:B------:R-:W-:Y:S02]  /*11b0*/  MOV R19, R16 ;  /* 0x0000001000137202 */ /* 0x000fe40000000f00 */
[----:B------:R-:W-:Y:S01]  /*11c0*/  IADD3 R3, PT, PT, R3, 0x8, RZ ;  /* 0x0000000803037810 */ /* 0x000fe20007ffe0ff */
[----:B------:R0:W-:Y:S01]  /*11d0*/  STL.128 [R6+0x10], R12 ;  /* 0x0000100c06007387 */ /* 0x0001e20000100c00 */
[----:B------:R-:W-:-:S02]  /*11e0*/  FMNMX R5, R16, R5, !PT ;  /* 0x0000000510057209 */ /* 0x000fc40007800000 */
[----:B------:R-:W-:Y:S01]  /*11f0*/  ISETP.NE.AND P0, PT, R3, R4, PT ;  /* 0x000000040300720c */ /* 0x000fe20003f05270 */
[----:B------:R0:W-:-:S12]  /*1200*/  STL.128 [R6], R16 ;  /* 0x0000001006007387 */ /* 0x0001d80000100c00 */
[----:B------:R-:W-:Y:S05]  /*1210*/  @P0 BRA `(.L_x_70) ;  /* 0xfffffffc00c80947 */ /* 0x000fea000383ffff */
.L_x_69:
[----:B------:R-:W-:Y:S05]  /*1220*/  BSYNC.RECONVERGENT B1 ;  /* 0x0000000000017941 */ /* 0x000fea0003800200 */
.L_x_68:
[----:B------:R-:W-:Y:S05]  /*1230*/  @!P1 BRA `(.L_x_58) ;  /* 0x0000000000589947 */ /* 0x000fea0003800000 */
[----:B------:R-:W-:Y:S01]  /*1240*/  ISETP.GE.U32.AND P0, PT, R10, 0x4, PT ;  /* 0x000000040a00780c */ /* 0x000fe20003f06070 */
[--C-:B0-----:R-:W-:Y:S01]  /*1250*/  IMAD.MOV.U32 R17, RZ, RZ, R16.reuse ;  /* 0x000000ffff117224 */ /* 0x101fe200078e0010 */
[----:B------:R-:W-:Y:S01]  /*1260*/  MOV R10, R16 ;  /* 0x00000010000a7202 */ /* 0x000fe20000000f00 */
[----:B------:R-:W-:Y:S01]  /*1270*/  IMAD.MOV.U32 R11, RZ, RZ, R16 ;  /* 0x000000ffff0b7224 */ /* 0x000fe200078e0010 */
[----:B------:R-:W-:-:S09]  /*1280*/  LOP3.LUT P1, R2, R2, 0x3, RZ, 0xc0, !PT ;  /* 0x0000000302027812 */ /* 0x000fd2000782c0ff */
[C---:B------:R-:W-:Y:S02]  /*1290*/  @P0 LEA R3, R4.reuse, R7, 0x2 ;  /* 0x0000000704030211 */ /* 0x040fe400078e10ff */
[----:B------:R-:W-:Y:S02]  /*12a0*/  @P0 FMNMX R5, R5, R16, !PT ;  /* 0x0000001005050209 */ /* 0x000fe40007800000 */
[----:B------:R-:W-:Y:S01]  /*12b0*/  @P0 IADD3 R4, PT, PT, R4, 0x4, RZ ;  /* 0x0000000404040810 */ /* 0x000fe20007ffe0ff */
[----:B------:R1:W-:Y:S04]  /*12c0*/  @P0 STL.64 [R3], R16 ;  /* 0x0000001003000387 */ /* 0x0003e80000100a00 */
[----:B------:R1:W-:Y:S01]  /*12d0*/  @P0 STL.64 [R3+0x8], R10 ;  /* 0x0000080a03000387 */ /* 0x0003e20000100a00 */
[----:B------:R-:W-:Y:S05]  /*12e0*/  @!P1 BRA `(.L_x_58) ;  /* 0x00000000002c9947 */ /* 0x000fea0003800000 */
[----:B------:R-:W-:Y:S02]  /*12f0*/  ISETP.NE.AND P0, PT, R2, 0x1, PT ;  /* 0x000000010200780c */ /* 0x000fe40003f05270 */
[----:B------:R-:W-:Y:S02]  /*1300*/  LOP3.LUT R2, R8, 0x1, RZ, 0xc0, !PT ;  /* 0x0000000108027812 */ /* 0x000fe400078ec0ff */
[----:B-1----:R-:W-:Y:S02]  /*1310*/  MOV R17, R16 ;  /* 0x0000001000117202 */ /* 0x002fe40000000f00 */
[----:B------:R-:W-:-:S07]  /*1320*/  ISETP.NE.U32.AND P1, PT, R2, 0x1, PT ;  /* 0x000000010200780c */ /* 0x000fce0003f25070 */
[C---:B------:R-:W-:Y:S01]  /*1330*/  @P0 LEA R2, R4.reuse, R7, 0x2 ;  /* 0x0000000704020211 */ /* 0x040fe200078e10ff */
[----:B------:R-:W-:Y:S01]  /*1340*/  @P0 VIADD R4, R4, 0x2 ;  /* 0x0000000204040836 */ /* 0x000fe20000000000 */
[----:B------:R-:W-:-:S03]  /*1350*/  @P0 FMNMX R5, R5, R16, !PT ;  /* 0x0000001005050209 */ /* 0x000fc60007800000 */
[----:B------:R3:W-:Y:S01]  /*1360*/  @P0 STL.64 [R2], R16 ;  /* 0x0000001002000387 */ /* 0x0007e20000100a00 */
[----:B------:R-:W-:Y:S02]  /*1370*/  @P1 LEA R3, R4, R7, 0x2 ;  /* 0x0000000704031211 */ /* 0x000fe400078e10ff */
[----:B------:R-:W-:-:S03]  /*1380*/  @P1 FMNMX R5, R5, R16, !PT ;  /* 0x0000001005051209 */ /* 0x000fc60007800000 */
[----:B------:R3:W-:Y:S04]  /*1390*/  @P1 STL [R3], R16 ;  /* 0x0000001003001387 */ /* 0x0007e80000100800 */
.L_x_58:
[----:B------:R-:W-:Y:S05]  /*13a0*/  BSYNC.RECONVERGENT B0 ;  /* 0x0000000000007941 */ /* 0x000fea0003800200 */
.L_x_57:
[----:B------:R-:W-:Y:S01]  /*13b0*/  ISETP.GE.AND P0, PT, R8, RZ, PT ;  /* 0x000000ff0800720c */ /* 0x000fe20003f06270 */
[----:B------:R-:W-:Y:S01]  /*13c0*/  BSSY.RECONVERGENT B0, `(.L_x_71) ;  /* 0x0000054000007945 */ /* 0x000fe20003800200 */
[----:B0-----:R-:W-:-:S11]  /*13d0*/  IMAD.MOV.U32 R6, RZ, RZ, RZ ;  /* 0x000000ffff067224 */ /* 0x001fd600078e00ff */
[----:B------:R-:W-:Y:S05]  /*13e0*/  @!P0 BRA `(.L_x_72) ;  /* 0x0000000400448947 */ /* 0x000fea0003800000 */
[C---:B------:R-:W-:Y:S01]  /*13f0*/  ISETP.GE.U32.AND P0, PT, R8.reuse, 0x3, PT ;  /* 0x000000030800780c */ /* 0x040fe20003f06070 */
[----:B------:R-:W-:Y:S01]  /*1400*/  BSSY.RECONVERGENT B1, `(.L_x_73) ;  /* 0x000003a000017945 */ /* 0x000fe20003800200 */
[----:B-123--:R-:W-:Y:S01]  /*1410*/  IADD3 R3, PT, PT, R8, 0x1, RZ ;  /* 0x0000000108037810 */ /* 0x00efe20007ffe0ff */
[----:B------:R-:W-:Y:S02]  /*1420*/  HFMA2 R6, -RZ, RZ, 0, 0 ;  /* 0x00000000ff067431 */ /* 0x000fe400000001ff */
[----:B------:R-:W-:Y:S01]  /*1430*/  IMAD.MOV.U32 R4, RZ, RZ, RZ ;  /* 0x000000ffff047224 */ /* 0x000fe200078e00ff */
[----:B------:R-:W-:-:S04]  /*1440*/  LOP3.LUT R2, R3, 0x3, RZ, 0xc0, !PT ;  /* 0x0000000303027812 */ /* 0x000fc800078ec0ff */
[----:B------:R-:W-:-:S03]  /*1450*/  ISETP.NE.AND P1, PT, R2, RZ, PT ;  /* 0x000000ff0200720c */ /* 0x000fc60003f25270 */
[----:B------:R-:W-:Y:S10]  /*1460*/  @!P0 BRA `(.L_x_74) ;  /* 0x0000000000cc8947 */ /* 0x000ff40003800000 */
[----:B------:R-:W-:Y:S02]  /*1470*/  LOP3.LUT R4, R3, 0xfffffffc, RZ, 0xc0, !PT ;  /* 0xfffffffc03047812 */ /* 0x000fe400078ec0ff */
[----:B------:R-:W-:Y:S02]  /*1480*/  MOV R6, RZ ;  /* 0x000000ff00067202 */ /* 0x000fe40000000f00 */
[----:B------:R-:W-:-:S07]  /*1490*/  MOV R3, RZ ;  /* 0x000000ff00037202 */ /* 0x000fce0000000f00 */
.L_x_75:
[----:B0-----:R-:W-:-:S05]  /*14a0*/  IMAD R10, R3, 0x4, R7 ;  /* 0x00000004030a7824 */ /* 0x001fca00078e0207 */
[----:B------:R-:W2:Y:S01]  /*14b0*/  LDL.128 R12, [R10] ;  /* 0x000000000a0c7983 */ /* 0x000ea20000100c00 */
[----:B------:R-:W-:Y:S01]  /*14c0*/  HFMA2 R20, -RZ, RZ, 3.7421875, 0 ;  /* 0x437c0000ff147431 */ /* 0x000fe200000001ff */
[----:B------:R-:W-:Y:S02]  /*14d0*/  MOV R21, 0x3bbb989d ;  /* 0x3bbb989d00157802 */ /* 0x000fe40000000f00 */
[----:B------:R-:W-:-:S04]  /*14e0*/  IADD3 R3, PT, PT, R3, 0x4, RZ ;  /* 0x0000000403037810 */ /* 0x000fc80007ffe0ff */
[----:B------:R-:W-:Y:S01]  /*14f0*/  ISETP.NE.AND P0, PT, R3, R4, PT ;  /* 0x000000040300720c */ /* 0x000fe20003f05270 */
[--C-:B--2---:R-:W-:Y:S01]  /*1500*/  FADD R12, R12, -R5.reuse ;  /* 0x800000050c0c7221 */ /* 0x104fe20000000000 */
[--C-:B------:R-:W-:Y:S01]  /*1510*/  FADD R16, R13, -R5.reuse ;  /* 0x800000050d107221 */ /* 0x100fe20000000000 */
[----:B------:R-:W-:Y:S02]  /*1520*/  FADD R18, R14, -R5 ;  /* 0x800000050e127221 */ /* 0x000fe40000000000 */
[-C--:B------:R-:W-:Y:S01]  /*1530*/  FFMA.SAT R11, R12, R21.reuse, 0.5 ;  /* 0x3f0000000c0b7423 */ /* 0x080fe20000002015 */
[-C--:B------:R-:W-:Y:S01]  /*1540*/  FFMA.SAT R17, R16, R21.reuse, 0.5 ;  /* 0x3f00000010117423 */ /* 0x080fe20000002015 */
[----:B------:R-:W-:Y:S02]  /*1550*/  FFMA.SAT R14, R18, R21, 0.5 ;  /* 0x3f000000120e7423 */ /* 0x000fe40000002015 */
[-C--:B------:R-:W-:Y:S01]  /*1560*/  FFMA.RM R11, R11, R20.reuse, 12582913 ;  /* 0x4b4000010b0b7423 */ /* 0x080fe20000004014 */
[----:B------:R-:W-:-:S03]  /*1570*/  FFMA.RM R17, R17, R20, 12582913 ;  /* 0x4b40000111117423 */ /* 0x000fc60000004014 */
[----:B------:R-:W-:Y:S01]  /*1580*/  FADD R13, R11, -12583039 ;  /* 0xcb40007f0b0d7421 */ /* 0x000fe20000000000 */
[C---:B------:R-:W-:Y:S01]  /*1590*/  FADD R19, R17.reuse, -12583039 ;  /* 0xcb40007f11137421 */ /* 0x040fe20000000000 */
[----:B------:R-:W-:Y:S02]  /*15a0*/  SHF.L.U32 R17, R17, 0x17, RZ ;  /* 0x0000001711117819 */ /* 0x000fe400000006ff */
[----:B------:R-:W-:Y:S01]  /*15b0*/  FFMA R13, R12, 1.4426950216293334961, -R13 ;  /* 0x3fb8aa3b0c0d7823 */ /* 0x000fe2000000080d */
[----:B------:R-:W-:-:S03]  /*15c0*/  FFMA R19, R16, 1.4426950216293334961, -R19 ;  /* 0x3fb8aa3b10137823 */ /* 0x000fc60000000813 */
[----:B------:R-:W-:Y:S01]  /*15d0*/  FFMA R13, R12, 1.925963033500011079e-08, R13 ;  /* 0x32a570600c0d7823 */ /* 0x000fe2000000000d */
[----:B------:R-:W-:Y:S01]  /*15e0*/  FADD R12, R15, -R5 ;  /* 0x800000050f0c7221 */ /* 0x000fe20000000000 */
[-C--:B------:R-:W-:Y:S01]  /*15f0*/  FFMA.RM R15, R14, R20.reuse, 12582913 ;  /* 0x4b4000010e0f7423 */ /* 0x080fe20000004014 */
[----:B------:R-:W-:Y:S02]  /*1600*/  FFMA R19, R16, 1.925963033500011079e-08, R19 ;  /* 0x32a5706010137823 */ /* 0x000fe40000000013 */
[----:B------:R-:W-:Y:S01]  /*1610*/  FFMA.SAT R14, R12, R21, 0.5 ;  /* 0x3f0000000c0e7423 */ /* 0x000fe20000002015 */
[C---:B------:R-:W-:Y:S01]  /*1620*/  FADD R21, R15.reuse, -12583039 ;  /* 0xcb40007f0f157421 */ /* 0x040fe20000000000 */
[----:B------:R-:W0:Y:S01]  /*1630*/  MUFU.EX2 R13, R13 ;  /* 0x0000000d000d7308 */ /* 0x000e220000000800 */
[----:B------:R-:W-:Y:S01]  /*1640*/  SHF.L.U32 R15, R15, 0x17, RZ ;  /* 0x000000170f0f7819 */ /* 0x000fe200000006ff */
        /* <DEDUP_REMOVED lines=8> */
[----:B------:R-:W-:Y:S01]  /*16d0*/  IMAD.SHL.U32 R12, R11, 0x800000, RZ ;  /* 0x008000000b0c7824 */ /* 0x000fe200078e00ff */
[----:B------:R-:W2:Y:S03]  /*16e0*/  MUFU.EX2 R16, R21 ;  /* 0x0000001500107308 */ /* 0x000ea60000000800 */
[----:B0-----:R-:W-:-:S04]  /*16f0*/  FMUL R12, R12, R13 ;  /* 0x0000000d0c0c7220 */ /* 0x001fc80000400000 */
[----:B------:R-:W-:Y:S01]  /*1700*/  FADD R6, R12, R6 ;  /* 0x000000060c067221 */ /* 0x000fe20000000000 */
[----:B------:R-:W0:Y:S01]  /*1710*/  MUFU.EX2 R23, R23 ;  /* 0x0000001700177308 */ /* 0x000e220000000800 */
[----:B-1----:R-:W-:-:S04]  /*1720*/  FMUL R13, R17, R14 ;  /* 0x0000000e110d7220 */ /* 0x002fc80000400000 */
[----:B------:R-:W-:Y:S01]  /*1730*/  FADD R11, R6, R13 ;  /* 0x0000000d060b7221 */ /* 0x000fe20000000000 */
[----:B--2---:R-:W-:-:S04]  /*1740*/  FMUL R14, R15, R16 ;  /* 0x000000100f0e7220 */ /* 0x004fc80000400000 */
[----:B------:R-:W-:Y:S01]  /*1750*/  FADD R6, R11, R14 ;  /* 0x0000000e0b067221 */ /* 0x000fe20000000000 */
[----:B0-----:R-:W-:-:S04]  /*1760*/  FMUL R15, R20, R23 ;  /* 0x00000017140f7220 */ /* 0x001fc80000400000 */
[----:B------:R-:W-:Y:S01]  /*1770*/  FADD R6, R6, R15 ;  /* 0x0000000f06067221 */ /* 0x000fe20000000000 */
[----:B------:R0:W-:Y:S01]  /*1780*/  STL.128 [R10], R12 ;  /* 0x0000000c0a007387 */ /* 0x0001e20000100c00 */
[----:B------:R-:W-:Y:S05]  /*1790*/  @P0 BRA `(.L_x_75) ;  /* 0xfffffffc00400947 */ /* 0x000fea000383ffff */
.L_x_74:
[----:B------:R-:W-:Y:S05]  /*17a0*/  BSYNC.RECONVERGENT B1 ;  /* 0x0000000000017941 */ /* 0x000fea0003800200 */
.L_x_73:
[----:B------:R-:W-:Y:S05]  /*17b0*/  @!P1 BRA `(.L_x_72) ;  /* 0x0000000000509947 */ /* 0x000fea0003800000 */
[----:B------:R-:W-:-:S07]  /*17c0*/  MOV R3, RZ ;  /* 0x000000ff00037202 */ /* 0x000fce0000000f00 */
.L_x_76:
[----:B0---4-:R-:W-:-:S05]  /*17d0*/  IMAD R10, R4, 0x4, R7 ;  /* 0x00000004040a7824 */ /* 0x011fca00078e0207 */
[----:B------:R-:W2:Y:S01]  /*17e0*/  LDL R12, [R10] ;  /* 0x000000000a0c7983 */ /* 0x000ea20000100800 */
[----:B------:R-:W-:Y:S01]  /*17f0*/  HFMA2 R11, -RZ, RZ, 0.96630859375, -0.0022525787353515625 ;  /* 0x3bbb989dff0b7431 */ /* 0x000fe200000001ff */
[----:B------:R-:W-:Y:S02]  /*1800*/  MOV R14, 0x437c0000 ;  /* 0x437c0000000e7802 */ /* 0x000fe40000000f00 */
[----:B------:R-:W-:Y:S02]  /*1810*/  IADD3 R3, PT, PT, R3, 0x1, RZ ;  /* 0x0000000103037810 */ /* 0x000fe40007ffe0ff */
[----:B------:R-:W-:Y:S02]  /*1820*/  IADD3 R4, PT, PT, R4, 0x1, RZ ;  /* 0x0000000104047810 */ /* 0x000fe40007ffe0ff */
        /* <DEDUP_REMOVED lines=13> */
.L_x_72:
[----:B------:R-:W-:Y:S05]  /*1900*/  BSYNC.RECONVERGENT B0 ;  /* 0x0000000000007941 */ /* 0x000fea0003800200 */
.L_x_71:
[----:B------:R-:W-:-:S13]  /*1910*/  ISETP.GE.AND P0, PT, R0, 0x1, PT ;  /* 0x000000010000780c */ /* 0x000fda0003f06270 */
[----:B------:R-:W-:Y:S05]  /*1920*/  @!P0 EXIT ;  /* 0x000000000000894d */ /* 0x000fea0003800000 */
[----:B------:R-:W-:Y:S02]  /*1930*/  VIADD R0, R8, 0x1 ;  /* 0x0000000108007836 */ /* 0x000fe40000000000 */
[----:B--2---:R-:W-:Y:S01]  /*1940*/  HFMA2 R4, -RZ, RZ, 0, 0 ;  /* 0x00000000ff047431 */ /* 0x004fe200000001ff */
[----:B------:R-:W-:Y:S02]  /*1950*/  IADD3 R5, PT, PT, R1, 0x220, RZ ;  /* 0x0000022001057810 */ /* 0x000fe40007ffe0ff */
[C---:B-1-3--:R-:W-:Y:S02]  /*1960*/  LOP3.LUT R3, R0.reuse, 0xf, RZ, 0xc0, !PT ;  /* 0x0000000f00037812 */ /* 0x04afe400078ec0ff */
[C---:B------:R-:W-:Y:S02]  /*1970*/  LOP3.LUT R2, R0.reuse, 0x7, RZ, 0xc0, !PT ;  /* 0x0000000700027812 */ /* 0x040fe400078ec0ff */
[----:B------:R-:W-:-:S07]  /*1980*/  LOP3.LUT R0, R0, 0x3, RZ, 0xc0, !PT ;  /* 0x0000000300007812 */ /* 0x000fce00078ec0ff */
.L_x_88:
[----:B------:R-:W-:Y:S01]  /*1990*/  ISETP.GE.AND P0, PT, R8, RZ, PT ;  /* 0x000000ff0800720c */ /* 0x000fe20003f06270 */
[----:B------:R-:W-:Y:S01]  /*19a0*/  BSSY.RECONVERGENT B0, `(.L_x_77) ;  /* 0x00000c9000007945 */ /* 0x000fe20003800200 */
[----:B------:R-:W-:-:S11]  /*19b0*/  IMAD.MOV.U32 R38, RZ, RZ, RZ ;  /* 0x000000ffff267224 */ /* 0x000fd600078e00ff */
[----:B-1----:R-:W-:Y:S05]  /*19c0*/  @!P0 BRA `(.L_x_78) ;  /* 0x0000000c00188947 */ /* 0x002fea0003800000 */
[----:B------:R-:W-:Y:S01]  /*19d0*/  ISETP.GE.U32.AND P0, PT, R8, 0xf, PT ;  /* 0x0000000f0800780c */ /* 0x000fe20003f06070 */
[----:B------:R-:W-:Y:S01]  /*19e0*/  BSSY.RECONVERGENT B1, `(.L_x_79) ;  /* 0x0000065000017945 */ /* 0x000fe20003800200 */
[----:B------:R-:W-:Y:S01]  /*19f0*/  HFMA2 R21, -RZ, RZ, 0, 0 ;  /* 0x00000000ff157431 */ /* 0x000fe200000001ff */
[----:B------:R-:W-:-:S10]  /*1a00*/  MOV R38, RZ ;  /* 0x000000ff00267202 */ /* 0x000fd40000000f00 */
[----:B------:R-:W-:Y:S05]  /*1a10*/  @!P0 BRA `(.L_x_80) ;  /* 0x0000000400848947 */ /* 0x000fea0003800000 */
[----:B0---4-:R-:W0:Y:S01]  /*1a20*/  LDC R10, c[0x0][0x3a8] ;  /* 0x0000ea00ff0a7b82 */ /* 0x011e220000000800 */
[----:B------:R-:W-:Y:S01]  /*1a30*/  VIADD R21, R8, 0x1 ;  /* 0x0000000108157836 */ /* 0x000fe20000000000 */
[----:B------:R-:W-:Y:S01]  /*1a40*/  BSSY.RECONVERGENT B2, `(.L_x_80) ;  /* 0x000005e000027945 */ /* 0x000fe20003800200 */
[----:B------:R-:W-:Y:S01]  /*1a50*/  MOV R38, RZ ;  /* 0x000000ff00267202 */ /* 0x000fe20000000f00 */
[----:B------:R-:W-:Y:S01]  /*1a60*/  IMAD.MOV.U32 R20, RZ, RZ, R4 ;  /* 0x000000ffff147224 */ /* 0x000fe200078e0004 */
[----:B------:R-:W-:Y:S02]  /*1a70*/  MOV R11, R5 ;  /* 0x00000005000b7202 */ /* 0x000fe40000000f00 */
[----:B------:R-:W-:-:S04]  /*1a80*/  LOP3.LUT R21, R21, 0xfffffff0, RZ, 0xc0, !PT ;  /* 0xfffffff015157812 */ /* 0x000fc800078ec0ff */
[----:B------:R-:W-:Y:S02]  /*1a90*/  IADD3 R37, PT, PT, -R21, RZ, RZ ;  /* 0x000000ff15257210 */ /* 0x000fe40007ffe1ff */
[----:B0-----:R-:W-:Y:S01]  /*1aa0*/  IADD3 R22, PT, PT, R4, R10, RZ ;  /* 0x0000000a04167210 */ /* 0x001fe20007ffe0ff */
[C-C-:B------:R-:W-:Y:S01]  /*1ab0*/  IMAD R24, R10.reuse, 0x3, R4.reuse ;  /* 0x000000030a187824 */ /* 0x140fe200078e0204 */
[CC--:B------:R-:W-:Y:S01]  /*1ac0*/  LEA R23, R10.reuse, R4.reuse, 0x1 ;  /* 0x000000040a177211 */ /* 0x0c0fe200078e08ff */
[C-C-:B------:R-:W-:Y:S01]  /*1ad0*/  IMAD R25, R10.reuse, 0x4, R4.reuse ;  /* 0x000000040a197824 */ /* 0x140fe200078e0204 */
[C---:B------:R-:W-:Y:S01]  /*1ae0*/  LEA R29, R10.reuse, R4, 0x3 ;  /* 0x000000040a1d7211 */ /* 0x040fe200078e18ff */
[C-C-:B------:R-:W-:Y:S02]  /*1af0*/  IMAD R26, R10.reuse, 0x5, R4.reuse ;  /* 0x000000050a1a7824 */ /* 0x140fe400078e0204 */
[C-C-:B------:R-:W-:Y:S02]  /*1b00*/  IMAD R27, R10.reuse, 0x6, R4.reuse ;  /* 0x000000060a1b7824 */ /* 0x140fe400078e0204 */
[----:B------:R-:W-:-:S02]  /*1b10*/  IMAD R28, R10, 0x7, R4 ;  /* 0x000000070a1c7824 */ /* 0x000fc400078e0204 */
[C-C-:B------:R-:W-:Y:S02]  /*1b20*/  IMAD R30, R10.reuse, 0x9, R4.reuse ;  /* 0x000000090a1e7824 */ /* 0x140fe400078e0204 */
[C-C-:B------:R-:W-:Y:S02]  /*1b30*/  IMAD R31, R10.reuse, 0xa, R4.reuse ;  /* 0x0000000a0a1f7824 */ /* 0x140fe400078e0204 */
[C-C-:B------:R-:W-:Y:S02]  /*1b40*/  IMAD R32, R10.reuse, 0xb, R4.reuse ;  /* 0x0000000b0a207824 */ /* 0x140fe400078e0204 */
[C-C-:B------:R-:W-:Y:S02]  /*1b50*/  IMAD R33, R10.reuse, 0xc, R4.reuse ;  /* 0x0000000c0a217824 */ /* 0x140fe400078e0204 */
[C-C-:B------:R-:W-:Y:S02]  /*1b60*/  IMAD R34, R10.reuse, 0xd, R4.reuse ;  /* 0x0000000d0a227824 */ /* 0x140fe400078e0204 */
[----:B------:R-:W-:-:S02]  /*1b70*/  IMAD R35, R10, 0xe, R4 ;  /* 0x0000000e0a237824 */ /* 0x000fc400078e0204 */
[----:B------:R-:W-:-:S07]  /*1b80*/  IMAD R36, R10, 0xf, R4 ;  /* 0x0000000f0a247824 */ /* 0x000fce00078e0204 */
.L_x_81:
[----:B------:R-:W0:Y:S01]  /*1b90*/  LDC.64 R40, c[0x0][0x390] ;  /* 0x0000e400ff287b82 */ /* 0x000e220000000a00 */
[----:B------:R-:W2:Y:S01]  /*1ba0*/  LDL.128 R16, [R11+-0x20] ;  /* 0xffffe0000b107983 */ /* 0x000ea20000100c00 */
[----:B0-----:R-:W-:-:S04]  /*1bb0*/  IMAD.WIDE.U32 R42, R20, 0x4, R40 ;  /* 0x00000004142a7825 */ /* 0x001fc800078e0028 */
[--C-:B------:R-:W-:Y:S02]  /*1bc0*/  IMAD.WIDE.U32 R12, R22, 0x4, R40.reuse ;  /* 0x00000004160c7825 */ /* 0x100fe400078e0028 */
[----:B------:R-:W2:Y:S04]  /*1bd0*/  LDG.E.CONSTANT R43, desc[UR6][R42.64] ;  /* 0x000000062a2b7981 */ /* 0x000ea8000c1e9900 */
[----:B------:R0:W3:Y:S02]  /*1be0*/  LDG.E.CONSTANT R14, desc[UR6][R12.64] ;  /* 0x000000060c0e7981 */ /* 0x0000e4000c1e9900 */
[----:B0-----:R-:W-:-:S05]  /*1bf0*/  IMAD.WIDE.U32 R12, R23, 0x4, R40 ;  /* 0x00000004170c7825 */ /* 0x001fca00078e0028 */
[----:B------:R0:W4:Y:S02]  /*1c00*/  LDG.E.CONSTANT R45, desc[UR6][R12.64] ;  /* 0x000000060c2d7981 */ /* 0x000124000c1e9900 */
[----:B0-----:R-:W-:-:S04]  /*1c10*/  IMAD.WIDE.U32 R12, R24, 0x4, R40 ;  /* 0x00000004180c7825 */ /* 0x001fc800078e0028 */
[----:B--2---:R-:W-:Y:S02]  /*1c20*/  FFMA R16, R16, R43, R38 ;  /* 0x0000002b10107223 */ /* 0x004fe40000000026 */
[----:B------:R-:W2:Y:S02]  /*1c30*/  LDG.E.CONSTANT R38, desc[UR6][R12.64] ;  /* 0x000000060c267981 */ /* 0x000ea4000c1e9900 */
[----:B---3--:R-:W-:Y:S01]  /*1c40*/  FFMA R17, R17, R14, R16 ;  /* 0x0000000e11117223 */ /* 0x008fe20000000010 */
[----:B------:R-:W-:-:S05]  /*1c50*/  IMAD.WIDE.U32 R14, R25, 0x4, R40 ;  /* 0x00000004190e7825 */ /* 0x000fca00078e0028 */
[----:B------:R-:W3:Y:S01]  /*1c60*/  LDG.E.CONSTANT R39, desc[UR6][R14.64] ;  /* 0x000000060e277981 */ /* 0x000ee2000c1e9900 */
[----:B----4-:R-:W-:Y:S01]  /*1c70*/  FFMA R42, R18, R45, R17 ;  /* 0x0000002d122a7223 */ /* 0x010fe20000000011 */
[--C-:B------:R-:W-:Y:S02]  /*1c80*/  IMAD.WIDE.U32 R16, R26, 0x4, R40.reuse ;  /* 0x000000041a107825 */ /* 0x100fe400078e0028 */
[----:B------:R-:W3:Y:S04]  /*1c90*/  LDL.128 R12, [R11+-0x10] ;  /* 0xfffff0000b0c7983 */ /* 0x000ee80000100c00 */
[----:B------:R0:W4:Y:S02]  /*1ca0*/  LDG.E.CONSTANT R18, desc[UR6][R16.64] ;  /* 0x0000000610127981 */ /* 0x000124000c1e9900 */
[----:B0-----:R-:W-:-:S05]  /*1cb0*/  IMAD.WIDE.U32 R16, R27, 0x4, R40 ;  /* 0x000000041b107825 */ /* 0x001fca00078e0028 */
[----:B------:R0:W5:Y:S02]  /*1cc0*/  LDG.E.CONSTANT R43, desc[UR6][R16.64] ;  /* 0x00000006102b7981 */ /* 0x000164000c1e9900 */
[----:B0-----:R-:W-:-:S04]  /*1cd0*/  IMAD.WIDE.U32 R16, R28, 0x4, R40 ;  /* 0x000000041c107825 */ /* 0x001fc800078e0028 */
[----:B--2---:R-:W-:-:S04]  /*1ce0*/  FFMA R19, R19, R38, R42 ;  /* 0x0000002613137223 */ /* 0x004fc8000000002a */
[----:B---3--:R-:W-:-:S04]  /*1cf0*/  FFMA R38, R12, R39, R19 ;  /* 0x000000270c267223 */ /* 0x008fc80000000013 */
[----:B----4-:R-:W-:Y:S01]  /*1d00*/  FFMA R19, R13, R18, R38 ;  /* 0x000000120d137223 */ /* 0x010fe20000000026 */
[----:B------:R-:W-:Y:S01]  /*1d10*/  IMAD.WIDE.U32 R12, R29, 0x4, R40 ;  /* 0x000000041d0c7825 */ /* 0x000fe200078e0028 */
[----:B------:R-:W2:Y:S04]  /*1d20*/  LDG.E.CONSTANT R38, desc[UR6][R16.64] ;  /* 0x0000000610267981 */ /* 0x000ea8000c1e9900 */
[----:B------:R0:W3:Y:S01]  /*1d30*/  LDG.E.CONSTANT R39, desc[UR6][R12.64] ;  /* 0x000000060c277981 */ /* 0x0000e2000c1e9900 */
[----:B-----5:R-:W-:Y:S01]  /*1d40*/  FFMA R42, R14, R43, R19 ;  /* 0x0000002b0e2a7223 */ /* 0x020fe20000000013 */
[--C-:B0-----:R-:W-:Y:S02]  /*1d50*/  IMAD.WIDE.U32 R12, R30, 0x4, R40.reuse ;  /* 0x000000041e0c7825 */ /* 0x101fe400078e0028 */
[----:B------:R-:W3:Y:S04]  /*1d60*/  LDL.128 R16, [R11] ;  /* 0x000000000b107983 */ /* 0x000ee80000100c00 */
[----:B------:R0:W4:Y:S02]  /*1d70*/  LDG.E.CONSTANT R14, desc[UR6][R12.64] ;  /* 0x000000060c0e7981 */ /* 0x000124000c1e9900 */
[----:B0-----:R-:W-:-:S05]  /*1d80*/  IMAD.WIDE.U32 R12, R31, 0x4, R40 ;  /* 0x000000041f0c7825 */ /* 0x001fca00078e0028 */
[----:B------:R0:W5:Y:S02]  /*1d90*/  LDG.E.CONSTANT R43, desc[UR6][R12.64] ;  /* 0x000000060c2b7981 */ /* 0x000164000c1e9900 */
[----:B0-----:R-:W-:-:S04]  /*1da0*/  IMAD.WIDE.U32 R12, R32, 0x4, R40 ;  /* 0x00000004200c7825 */ /* 0x001fc800078e0028 */
[----:B--2---:R-:W-:-:S04]  /*1db0*/  FFMA R15, R15, R38, R42 ;  /* 0x000000260f0f7223 */ /* 0x004fc8000000002a */
[----:B---3--:R-:W-:-:S04]  /*1dc0*/  FFMA R38, R16, R39, R15 ;  /* 0x0000002710267223 */ /* 0x008fc8000000000f */
[----:B----4-:R-:W-:Y:S01]  /*1dd0*/  FFMA R45, R17, R14, R38 ;  /* 0x0000000e112d7223 */ /* 0x010fe20000000026 */
[--C-:B------:R-:W-:Y:S01]  /*1de0*/  IMAD.WIDE.U32 R14, R34, 0x4, R40.reuse ;  /* 0x00000004220e7825 */ /* 0x100fe200078e0028 */
[----:B------:R-:W2:Y:S03]  /*1df0*/  LDG.E.CONSTANT R38, desc[UR6][R12.64] ;  /* 0x000000060c267981 */ /* 0x000ea6000c1e9900 */
[--C-:B------:R-:W-:Y:S01]  /*1e00*/  IMAD.WIDE.U32 R16, R33, 0x4, R40.reuse ;  /* 0x0000000421107825 */ /* 0x100fe200078e0028 */
[----:B------:R-:W3:Y:S04]  /*1e10*/  LDG.E.CONSTANT R42, desc[UR6][R14.64] ;  /* 0x000000060e2a7981 */ /* 0x000ee8000c1e9900 */
[----:B------:R0:W4:Y:S04]  /*1e20*/  LDG.E.CONSTANT R39, desc[UR6][R16.64] ;  /* 0x0000000610277981 */ /* 0x000128000c1e9900 */
[----:B------:R1:W4:Y:S01]  /*1e30*/  LDL.128 R12, [R11+0x10] ;  /* 0x000010000b0c7983 */ /* 0x0003220000100c00 */
[----:B0-----:R-:W-:-:S04]  /*1e40*/  IMAD.WIDE.U32 R16, R35, 0x4, R40 ;  /* 0x0000000423107825 */ /* 0x001fc800078e0028 */
[----:B-----5:R-:W-:Y:S01]  /*1e50*/  FFMA R18, R18, R43, R45 ;  /* 0x0000002b12127223 */ /* 0x020fe2000000002d */
[----:B------:R-:W-:Y:S01]  /*1e60*/  IMAD.WIDE.U32 R40, R36, 0x4, R40 ;  /* 0x0000000424287825 */ /* 0x000fe200078e0028 */
[----:B------:R-:W5:Y:S05]  /*1e70*/  LDG.E.CONSTANT R43, desc[UR6][R16.64] ;  /* 0x00000006102b7981 */ /* 0x000f6a000c1e9900 */
[----:B------:R-:W5:Y:S01]  /*1e80*/  LDG.E.CONSTANT R40, desc[UR6][R40.64] ;  /* 0x0000000628287981 */ /* 0x000f62000c1e9900 */
[----:B------:R-:W-:-:S05]  /*1e90*/  VIADD R37, R37, 0x10 ;  /* 0x0000001025257836 */ /* 0x000fca0000000000 */
[----:B------:R-:W-:Y:S01]  /*1ea0*/  ISETP.NE.AND P0, PT, R37, RZ, PT ;  /* 0x000000ff2500720c */ /* 0x000fe20003f05270 */
[C---:B------:R-:W-:Y:S01]  /*1eb0*/  IMAD R23, R10.reuse, 0x10, R23 ;  /* 0x000000100a177824 */ /* 0x040fe200078e0217 */
[----:B-1----:R-:W-:Y:S01]  /*1ec0*/  IADD3 R11, PT, PT, R11, 0x40, RZ ;  /* 0x000000400b0b7810 */ /* 0x002fe20007ffe0ff */
[C---:B------:R-:W-:Y:S01]  /*1ed0*/  IMAD R26, R10.reuse, 0x10, R26 ;  /* 0x000000100a1a7824 */ /* 0x040fe200078e021a */
[C---:B------:R-:W-:Y:S01]  /*1ee0*/  LEA R22, R10.reuse, R22, 0x4 ;  /* 0x000000160a167211 */ /* 0x040fe200078e20ff */
[C---:B------:R-:W-:Y:S01]  /*1ef0*/  IMAD R29, R10.reuse, 0x10, R29 ;  /* 0x000000100a1d7824 */ /* 0x040fe200078e021d */
[C---:B------:R-:W-:Y:S01]  /*1f00*/  LEA R24, R10.reuse, R24, 0x4 ;  /* 0x000000180a187211 */ /* 0x040fe200078e20ff */
[C---:B------:R-:W-:Y:S01]  /*1f10*/  IMAD R32, R10.reuse, 0x10, R32 ;  /* 0x000000100a207824 */ /* 0x040fe200078e0220 */
[C---:B------:R-:W-:Y:S01]  /*1f20*/  LEA R25, R10.reuse, R25, 0x4 ;  /* 0x000000190a197211 */ /* 0x040fe200078e20ff */
[C---:B------:R-:W-:Y:S01]  /*1f30*/  IMAD R36, R10.reuse, 0x10, R36 ;  /* 0x000000100a247824 */ /* 0x040fe200078e0224 */
[----:B------:R-:W-:-:S02]  /*1f40*/  LEA R27, R10, R27, 0x4 ;  /* 0x0000001b0a1b7211 */ /* 0x000fc400078e20ff */
[C---:B------:R-:W-:Y:S02]  /*1f50*/  LEA R28, R10.reuse, R28, 0x4 ;  /* 0x0000001c0a1c7211 */ /* 0x040fe400078e20ff */
[C---:B------:R-:W-:Y:S02]  /*1f60*/  LEA R30, R10.reuse, R30, 0x4 ;  /* 0x0000001e0a1e7211 */ /* 0x040fe400078e20ff */
[C---:B------:R-:W-:Y:S02]  /*1f70*/  LEA R31, R10.reuse, R31, 0x4 ;  /* 0x0000001f0a1f7211 */ /* 0x040fe400078e20ff */
[C---:B------:R-:W-:Y:S02]  /*1f80*/  LEA R33, R10.reuse, R33, 0x4 ;  /* 0x000000210a217211 */ /* 0x040fe400078e20ff */
[C---:B------:R-:W-:Y:S02]  /*1f90*/  LEA R34, R10.reuse, R34, 0x4 ;  /* 0x000000220a227211 */ /* 0x040fe400078e20ff */
[----:B------:R-:W-:-:S02]  /*1fa0*/  LEA R35, R10, R35, 0x4 ;  /* 0x000000230a237211 */ /* 0x000fc400078e20ff */
[----:B------:R-:W-:Y:S01]  /*1fb0*/  LEA R20, R10, R20, 0x4 ;  /* 0x000000140a147211 */ /* 0x000fe200078e20ff */
[----:B--2---:R-:W-:-:S04]  /*1fc0*/  FFMA R19, R19, R38, R18 ;  /* 0x0000002613137223 */ /* 0x004fc80000000012 */
[----:B----4-:R-:W-:-:S04]  /*1fd0*/  FFMA R18, R12, R39, R19 ;  /* 0x000000270c127223 */ /* 0x010fc80000000013 */
[----:B---3--:R-:W-:-:S04]  /*1fe0*/  FFMA R13, R13, R42, R18 ;  /* 0x0000002a0d0d7223 */ /* 0x008fc80000000012 */
[----:B-----5:R-:W-:-:S04]  /*1ff0*/  FFMA R14, R14, R43, R13 ;  /* 0x0000002b0e0e7223 */ /* 0x020fc8000000000d */
[----:B------:R-:W-:Y:S01]  /*2000*/  FFMA R38, R15, R40, R14 ;  /* 0x000000280f267223 */ /* 0x000fe2000000000e */
[----:B------:R-:W-:Y:S06]  /*2010*/  @P0 BRA `(.L_x_81) ;  /* 0xfffffff800dc0947 */ /* 0x000fec000383ffff */
[----:B------:R-:W-:Y:S05]  /*2020*/  BSYNC.RECONVERGENT B2 ;  /* 0x0000000000027941 */ /* 0x000fea0003800200 */
.L_x_80:
[----:B------:R-:W-:Y:S05]  /*2030*/  BSYNC.RECONVERGENT B1 ;  /* 0x0000000000017941 */ /* 0x000fea0003800200 */
.L_x_79:
[----:B------:R-:W-:-:S13]  /*2040*/  ISETP.NE.AND P0, PT, R3, RZ, PT ;  /* 0x000000ff0300720c */ /* 0x000fda0003f05270 */
[----:B------:R-:W-:Y:S05]  /*2050*/  @!P0 BRA `(.L_x_78) ;  /* 0x0000000400748947 */ /* 0x000fea0003800000 */
[----:B0---4-:R-:W-:Y:S01]  /*2060*/  IADD3 R10, PT, PT, R3, -0x1, RZ ;  /* 0xffffffff030a7810 */ /* 0x011fe20007ffe0ff */
[----:B------:R-:W-:Y:S01]  /*2070*/  BSSY.RECONVERGENT B1, `(.L_x_82) ;  /* 0x000002a000017945 */ /* 0x000fe20003800200 */
[----:B------:R-:W-:Y:S02]  /*2080*/  ISETP.NE.AND P1, PT, R2, RZ, PT ;  /* 0x000000ff0200720c */ /* 0x000fe40003f25270 */
[----:B------:R-:W-:-:S13]  /*2090*/  ISETP.GE.U32.AND P0, PT, R10, 0x7, PT ;  /* 0x000000070a00780c */ /* 0x000fda0003f06070 */
[----:B------:R-:W-:Y:S05]  /*20a0*/  @!P0 BRA `(.L_x_83) ;  /* 0x0000000000988947 */ /* 0x000fea0003800000 */
[----:B------:R-:W0:Y:S01]  /*20b0*/  LDCU UR4, c[0x0][0x3a8] ;  /* 0x00007500ff0477ac */ /* 0x000e220008000800 */
[----:B------:R-:W1:Y:S01]  /*20c0*/  LDC.64 R10, c[0x0][0x390] ;  /* 0x0000e400ff0a7b82 */ /* 0x000e620000000a00 */
[----:B------:R-:W-:-:S05]  /*20d0*/  IMAD R18, R21, 0x4, R7 ;  /* 0x0000000415127824 */ /* 0x000fca00078e0207 */
[----:B------:R-:W2:Y:S01]  /*20e0*/  LDL.128 R12, [R18] ;  /* 0x00000000120c7983 */ /* 0x000ea20000100c00 */
[----:B0-----:R-:W-:-:S05]  /*20f0*/  IMAD R17, R21, UR4, R4 ;  /* 0x0000000415117c24 */ /* 0x001fca000f8e0204 */
[C---:B------:R-:W-:Y:S01]  /*2100*/  IADD3 R25, PT, PT, R17.reuse, UR4, RZ ;  /* 0x0000000411197c10 */ /* 0x040fe2000fffe0ff */
[----:B-1----:R-:W-:-:S03]  /*2110*/  IMAD.WIDE.U32 R16, R17, 0x4, R10 ;  /* 0x0000000411107825 */ /* 0x002fc600078e000a */
[C---:B------:R-:W-:Y:S01]  /*2120*/  IADD3 R31, PT, PT, R25.reuse, UR4, RZ ;  /* 0x00000004191f7c10 */ /* 0x040fe2000fffe0ff */
[--C-:B------:R-:W-:Y:S01]  /*2130*/  IMAD.WIDE.U32 R24, R25, 0x4, R10.reuse ;  /* 0x0000000419187825 */ /* 0x100fe200078e000a */
[----:B------:R-:W2:Y:S02]  /*2140*/  LDG.E.CONSTANT R27, desc[UR6][R16.64] ;  /* 0x00000006101b7981 */ /* 0x000ea4000c1e9900 */
[C---:B------:R-:W-:Y:S01]  /*2150*/  IADD3 R33, PT, PT, R31.reuse, UR4, RZ ;  /* 0x000000041f217c10 */ /* 0x040fe2000fffe0ff */
[--C-:B------:R-:W-:Y:S01]  /*2160*/  IMAD.WIDE.U32 R30, R31, 0x4, R10.reuse ;  /* 0x000000041f1e7825 */ /* 0x100fe200078e000a */
[----:B------:R0:W3:Y:S02]  /*2170*/  LDG.E.CONSTANT R20, desc[UR6][R24.64] ;  /* 0x0000000618147981 */ /* 0x0000e4000c1e9900 */
[C---:B------:R-:W-:Y:S01]  /*2180*/  IADD3 R19, PT, PT, R33.reuse, UR4, RZ ;  /* 0x0000000421137c10 */ /* 0x040fe2000fffe0ff */
[--C-:B------:R-:W-:Y:S02]  /*2190*/  IMAD.WIDE.U32 R32, R33, 0x4, R10.reuse ;  /* 0x0000000421207825 */ /* 0x100fe400078e000a */
[----:B------:R-:W4:Y:S02]  /*21a0*/  LDG.E.CONSTANT R31, desc[UR6][R30.64] ;  /* 0x000000061e1f7981 */ /* 0x000f24000c1e9900 */
[----:B------:R-:W-:-:S02]  /*21b0*/  IMAD.WIDE.U32 R28, R19, 0x4, R10 ;  /* 0x00000004131c7825 */ /* 0x000fc400078e000a */
[----:B------:R-:W5:Y:S02]  /*21c0*/  LDG.E.CONSTANT R33, desc[UR6][R32.64] ;  /* 0x0000000620217981 */ /* 0x000f64000c1e9900 */
[----:B------:R-:W-:Y:S02]  /*21d0*/  VIADD R19, R19, UR4 ;  /* 0x0000000413137c36 */ /* 0x000fe40008000000 */
[----:B------:R-:W5:Y:S02]  /*21e0*/  LDG.E.CONSTANT R28, desc[UR6][R28.64] ;  /* 0x000000061c1c7981 */ /* 0x000f64000c1e9900 */
[C-C-:B------:R-:W-:Y:S01]  /*21f0*/  IMAD.WIDE.U32 R22, R19.reuse, 0x4, R10.reuse ;  /* 0x0000000413167825 */ /* 0x140fe200078e000a */
[----:B------:R-:W-:Y:S02]  /*2200*/  IADD3 R35, PT, PT, R19, UR4, RZ ;  /* 0x0000000413237c10 */ /* 0x000fe4000fffe0ff */
[----:B------:R-:W5:Y:S02]  /*2210*/  LDL.128 R16, [R18+0x10] ;  /* 0x0000100012107983 */ /* 0x000f640000100c00 */
[C---:B------:R-:W-:Y:S01]  /*2220*/  IADD3 R37, PT, PT, R35.reuse, UR4, RZ ;  /* 0x0000000423257c10 */ /* 0x040fe2000fffe0ff */
[--C-:B0-----:R-:W-:Y:S01]  /*2230*/  IMAD.WIDE.U32 R24, R35, 0x4, R10.reuse ;  /* 0x0000000423187825 */ /* 0x101fe200078e000a */
[----:B------:R-:W5:Y:S03]  /*2240*/  LDG.E.CONSTANT R23, desc[UR6][R22.64] ;  /* 0x0000000616177981 */ /* 0x000f66000c1e9900 */
[----:B------:R-:W-:-:S02]  /*2250*/  IMAD.WIDE.U32 R10, R37, 0x4, R10 ;  /* 0x00000004250a7825 */ /* 0x000fc400078e000a */
[----:B------:R-:W5:Y:S04]  /*2260*/  LDG.E.CONSTANT R24, desc[UR6][R24.64] ;  /* 0x0000000618187981 */ /* 0x000f68000c1e9900 */
[----:B------:R-:W5:Y:S01]  /*2270*/  LDG.E.CONSTANT R11, desc[UR6][R10.64] ;  /* 0x000000060a0b7981 */ /* 0x000f62000c1e9900 */
[----:B------:R-:W-:Y:S01]  /*2280*/  IADD3 R21, PT, PT, R21, 0x8, RZ ;  /* 0x0000000815157810 */ /* 0x000fe20007ffe0ff */
[----:B--2---:R-:W-:-:S04]  /*2290*/  FFMA R27, R12, R27, R38 ;  /* 0x0000001b0c1b7223 */ /* 0x004fc80000000026 */
[----:B---3--:R-:W-:-:S04]  /*22a0*/  FFMA R20, R20, R13, R27 ;  /* 0x0000000d14147223 */ /* 0x008fc8000000001b */
[----:B----4-:R-:W-:-:S04]  /*22b0*/  FFMA R14, R31, R14, R20 ;  /* 0x0000000e1f0e7223 */ /* 0x010fc80000000014 */
[----:B-----5:R-:W-:-:S04]  /*22c0*/  FFMA R15, R33, R15, R14 ;  /* 0x0000000f210f7223 */ /* 0x020fc8000000000e */
[----:B------:R-:W-:-:S04]  /*22d0*/  FFMA R16, R16, R28, R15 ;  /* 0x0000001c10107223 */ /* 0x000fc8000000000f */
[----:B------:R-:W-:-:S04]  /*22e0*/  FFMA R17, R23, R17, R16 ;  /* 0x0000001117117223 */ /* 0x000fc80000000010 */
[----:B------:R-:W-:-:S04]  /*22f0*/  FFMA R18, R24, R18, R17 ;  /* 0x0000001218127223 */ /* 0x000fc80000000011 */
[----:B------:R-:W-:-:S07]  /*2300*/  FFMA R38, R11, R19, R18 ;  /* 0x000000130b267223 */ /* 0x000fce0000000012 */
.L_x_83:
[----:B------:R-:W-:Y:S05]  /*2310*/  BSYNC.RECONVERGENT B1 ;  /* 0x0000000000017941 */ /* 0x000fea0003800200 */
.L_x_82:
[----:B------:R-:W-:Y:S05]  /*2320*/  @!P1 BRA `(.L_x_78) ;  /* 0x0000000000c09947 */ /* 0x000fea0003800000 */
[----:B------:R-:W-:Y:S01]  /*2330*/  VIADD R10, R2, 0xffffffff ;  /* 0xffffffff020a7836 */ /* 0x000fe20000000000 */
[----:B------:R-:W-:Y:S01]  /*2340*/  BSSY.RECONVERGENT B1, `(.L_x_84) ;  /* 0x0000019000017945 */ /* 0x000fe20003800200 */
[----:B------:R-:W-:-:S03]  /*2350*/  ISETP.NE.AND P1, PT, R0, RZ, PT ;  /* 0x000000ff0000720c */ /* 0x000fc60003f25270 */
[----:B------:R-:W-:-:S13]  /*2360*/  ISETP.GE.U32.AND P0, PT, R10, 0x3, PT ;  /* 0x000000030a00780c */ /* 0x000fda0003f06070 */
[----:B------:R-:W-:Y:S05]  /*2370*/  @!P0 BRA `(.L_x_85) ;  /* 0x0000000000548947 */ /* 0x000fea0003800000 */
[----:B------:R-:W0:Y:S01]  /*2380*/  LDC.64 R10, c[0x0][0x390] ;  /* 0x0000e400ff0a7b82 */ /* 0x000e220000000a00 */
[----:B------:R-:W1:Y:S01]  /*2390*/  LDCU UR4, c[0x0][0x3a8] ;  /* 0x00007500ff0477ac */ /* 0x000e620008000800 */
[C---:B------:R-:W-:Y:S01]  /*23a0*/  LEA R12, R21.reuse, R7, 0x2 ;  /* 0x00000007150c7211 */ /* 0x040fe200078e10ff */
[----:B-1----:R-:W-:-:S04]  /*23b0*/  IMAD R13, R21, UR4, R4 ;  /* 0x00000004150d7c24 */ /* 0x002fc8000f8e0204 */
[C---:B0-----:R-:W-:Y:S01]  /*23c0*/  IMAD.WIDE.U32 R16, R13.reuse, 0x4, R10 ;  /* 0x000000040d107825 */ /* 0x041fe200078e000a */
[----:B------:R-:W-:-:S04]  /*23d0*/  IADD3 R13, PT, PT, R13, UR4, RZ ;  /* 0x000000040d0d7c10 */ /* 0x000fc8000fffe0ff */
[C---:B------:R-:W-:Y:S01]  /*23e0*/  IADD3 R23, PT, PT, R13.reuse, UR4, RZ ;  /* 0x000000040d177c10 */ /* 0x040fe2000fffe0ff */
[--C-:B------:R-:W-:Y:S01]  /*23f0*/  IMAD.WIDE.U32 R18, R13, 0x4, R10.reuse ;  /* 0x000000040d127825 */ /* 0x100fe200078e000a */
[----:B------:R-:W2:Y:S03]  /*2400*/  LDG.E.CONSTANT R17, desc[UR6][R16.64] ;  /* 0x0000000610117981 */ /* 0x000ea6000c1e9900 */
[C---:B------:R-:W-:Y:S01]  /*2410*/  VIADD R25, R23.reuse, UR4 ;  /* 0x0000000417197c36 */ /* 0x040fe20008000000 */
[----:B------:R-:W2:Y:S01]  /*2420*/  LDL.128 R12, [R12] ;  /* 0x000000000c0c7983 */ /* 0x000ea20000100c00 */
[----:B------:R-:W-:-:S03]  /*2430*/  IMAD.WIDE.U32 R22, R23, 0x4, R10 ;  /* 0x0000000417167825 */ /* 0x000fc600078e000a */
[----:B------:R-:W3:Y:S01]  /*2440*/  LDG.E.CONSTANT R19, desc[UR6][R18.64] ;  /* 0x0000000612137981 */ /* 0x000ee2000c1e9900 */
[----:B------:R-:W-:-:S03]  /*2450*/  IMAD.WIDE.U32 R10, R25, 0x4, R10 ;  /* 0x00000004190a7825 */ /* 0x000fc600078e000a */
[----:B------:R-:W4:Y:S04]  /*2460*/  LDG.E.CONSTANT R22, desc[UR6][R22.64] ;  /* 0x0000000616167981 */ /* 0x000f28000c1e9900 */
[----:B------:R-:W5:Y:S01]  /*2470*/  LDG.E.CONSTANT R11, desc[UR6][R10.64] ;  /* 0x000000060a0b7981 */ /* 0x000f62000c1e9900 */
[----:B------:R-:W-:Y:S01]  /*2480*/  IADD3 R21, PT, PT, R21, 0x4, RZ ;  /* 0x0000000415157810 */ /* 0x000fe20007ffe0ff */
[----:B--2---:R-:W-:-:S04]  /*2490*/  FFMA R38, R12, R17, R38 ;  /* 0x000000110c267223 */ /* 0x004fc80000000026 */
[----:B---3--:R-:W-:-:S04]  /*24a0*/  FFMA R13, R19, R13, R38 ;  /* 0x0000000d130d7223 */ /* 0x008fc80000000026 */
[----:B----4-:R-:W-:-:S04]  /*24b0*/  FFMA R14, R22, R14, R13 ;  /* 0x0000000e160e7223 */ /* 0x010fc8000000000d */
[----:B-----5:R-:W-:-:S07]  /*24c0*/  FFMA R38, R11, R15, R14 ;  /* 0x0000000f0b267223 */ /* 0x020fce000000000e */
.L_x_85:
[----:B------:R-:W-:Y:S05]  /*24d0*/  BSYNC.RECONVERGENT B1 ;  /* 0x0000000000017941 */ /* 0x000fea0003800200 */
.L_x_84:
[----:B------:R-:W-:Y:S05]  /*24e0*/  @!P1 BRA `(.L_x_78) ;  /* 0x0000000000509947 */ /* 0x000fea0003800000 */
[----:B------:R-:W0:Y:S08]  /*24f0*/  LDC R16, c[0x0][0x3a8] ;  /* 0x0000ea00ff107b82 */ /* 0x000e300000000800 */
[----:B------:R-:W1:Y:S01]  /*2500*/  LDC.64 R14, c[0x0][0x390] ;  /* 0x0000e400ff0e7b82 */ /* 0x000e620000000a00 */
[C---:B0-----:R-:W-:Y:S01]  /*2510*/  IMAD R17, R21.reuse, R16, R4 ;  /* 0x0000001015117224 */ /* 0x041fe200078e0204 */
[----:B------:R-:W-:-:S05]  /*2520*/  LEA R21, R21, R7, 0x2 ;  /* 0x0000000715157211 */ /* 0x000fca00078e10ff */
[----:B------:R-:W2:Y:S01]  /*2530*/  LDL.64 R10, [R21] ;  /* 0x00000000150a7983 */ /* 0x000ea20000100a00 */
[----:B-1----:R-:W-:-:S06]  /*2540*/  IMAD.WIDE.U32 R12, R17, 0x4, R14 ;  /* 0x00000004110c7825 */ /* 0x002fcc00078e000e */
[----:B------:R-:W2:Y:S01]  /*2550*/  LDG.E.CONSTANT R13, desc[UR6][R12.64] ;  /* 0x000000060c0d7981 */ /* 0x000ea2000c1e9900 */
[----:B------:R-:W-:Y:S01]  /*2560*/  ISETP.NE.AND P0, PT, R0, 0x1, PT ;  /* 0x000000010000780c */ /* 0x000fe20003f05270 */
[----:B--2---:R-:W-:-:S12]  /*2570*/  FFMA R38, R10, R13, R38 ;  /* 0x0000000d0a267223 */ /* 0x004fd80000000026 */
[----:B------:R-:W-:Y:S05]  /*2580*/  @!P0 BRA `(.L_x_78) ;  /* 0x0000000000288947 */ /* 0x000fea0003800000 */
[----:B------:R-:W-:Y:S01]  /*2590*/  ISETP.NE.AND P0, PT, R0, 0x2, PT ;  /* 0x000000020000780c */ /* 0x000fe20003f05270 */
[----:B------:R-:W2:Y:S01]  /*25a0*/  LDL R21, [R21+0x8] ;  /* 0x0000080015157983 */ /* 0x000ea20000100800 */
[----:B------:R-:W-:-:S11]  /*25b0*/  IADD3 R13, PT, PT, R17, R16, RZ ;  /* 0x00000010110d7210 */ /* 0x000fd60007ffe0ff */
[C---:B------:R-:W-:Y:S02]  /*25c0*/  @P0 IMAD.IADD R17, R13.reuse, 0x1, R16 ;  /* 0x000000010d110824 */ /* 0x040fe400078e0210 */
[----:B------:R-:W-:-:S04]  /*25d0*/  IMAD.WIDE.U32 R12, R13, 0x4, R14 ;  /* 0x000000040d0c7825 */ /* 0x000fc800078e000e */
[----:B------:R-:W-:Y:S02]  /*25e0*/  @P0 IMAD.WIDE.U32 R14, R17, 0x4, R14 ;  /* 0x00000004110e0825 */ /* 0x000fe400078e000e */
[----:B------:R-:W3:Y:S04]  /*25f0*/  LDG.E.CONSTANT R13, desc[UR6][R12.64] ;  /* 0x000000060c0d7981 */ /* 0x000ee8000c1e9900 */
[----:B------:R-:W2:Y:S01]  /*2600*/  @P0 LDG.E.CONSTANT R15, desc[UR6][R14.64] ;  /* 0x000000060e0f0981 */ /* 0x000ea2000c1e9900 */
[----:B---3--:R-:W-:-:S04]  /*2610*/  FFMA R38, R13, R11, R38 ;  /* 0x0000000b0d267223 */ /* 0x008fc80000000026 */
[----:B--2---:R-:W-:-:S07]  /*2620*/  @P0 FFMA R38, R15, R21, R38 ;  /* 0x000000150f260223 */ /* 0x004fce0000000026 */
.L_x_78:
[----:B------:R-:W-:Y:S05]  /*2630*/  BSYNC.RECONVERGENT B0 ;  /* 0x0000000000007941 */ /* 0x000fea0003800200 */
.L_x_77:
[----:B----4-:R-:W0:Y:S01]  /*2640*/  MUFU.RCP R11, R6 ;  /* 0x00000006000b7308 */ /* 0x010e220000001000 */
[----:B------:R-:W-:Y:S07]  /*2650*/  BSSY.RECONVERGENT B0, `(.L_x_86) ;  /* 0x000000b000007945 */ /* 0x000fee0003800200 */
[----:B------:R-:W1:Y:S01]  /*2660*/  FCHK P0, R38, R6 ;  /* 0x0000000626007302 */ /* 0x000e620000000000 */
[----:B0-----:R-:W-:-:S04]  /*2670*/  FFMA R10, R11, -R6, 1 ;  /* 0x3f8000000b0a7423 */ /* 0x001fc80000000806 */
[----:B------:R-:W-:-:S04]  /*2680*/  FFMA R11, R11, R10, R11 ;  /* 0x0000000a0b0b7223 */ /* 0x000fc8000000000b */
[----:B------:R-:W-:-:S04]  /*2690*/  FFMA R13, R11, R38, RZ ;  /* 0x000000260b0d7223 */ /* 0x000fc800000000ff */
[----:B------:R-:W-:-:S04]  /*26a0*/  FFMA R10, R13, -R6, R38 ;  /* 0x800000060d0a7223 */ /* 0x000fc80000000026 */
[----:B------:R-:W-:Y:S01]  /*26b0*/  FFMA R13, R11, R10, R13 ;  /* 0x0000000a0b0d7223 */ /* 0x000fe2000000000d */
[----:B-1----:R-:W-:Y:S06]  /*26c0*/  @!P0 BRA `(.L_x_87) ;  /* 0x00000000000c8947 */ /* 0x002fec0003800000 */
[----:B------:R-:W-:-:S07]  /*26d0*/  MOV R12, 0x26f0 ;  /* 0x000026f0000c7802 */ /* 0x000fce0000000f00 */
[----:B------:R-:W-:Y:S05]  /*26e0*/  CALL.REL.NOINC `($__internal_1_$__cuda_sm3x_div_rn_noftz_f32_slowpath) ;  /* 0x00000000002c7944 */ /* 0x000fea0003c00000 */
[----:B------:R-:W-:-:S07]  /*26f0*/  MOV R13, R15 ;  /* 0x0000000f000d7202 */ /* 0x000fce0000000f00 */
.L_x_87:
[----:B------:R-:W-:Y:S05]  /*2700*/  BSYNC.RECONVERGENT B0 ;  /* 0x0000000000007941 */ /* 0x000fea0003800200 */
.L_x_86:
[----:B------:R-:W0:Y:S01]  /*2710*/  LDC.64 R10, c[0x0][0x398] ;  /* 0x0000e600ff0a7b82 */ /* 0x000e220000000a00 */
[----:B------:R-:W1:Y:S02]  /*2720*/  LDCU UR4, c[0x0][0x3a8] ;  /* 0x00007500ff0477ac */ /* 0x000e640008000800 */
[----:B-1----:R-:W-:Y:S01]  /*2730*/  IMAD R15, R9, UR4, R4 ;  /* 0x00000004090f7c24 */ /* 0x002fe2000f8e0204 */
[----:B------:R-:W-:-:S03]  /*2740*/  IADD3 R4, PT, PT, R4, 0x1, RZ ;  /* 0x0000000104047810 */ /* 0x000fc60007ffe0ff */
[----:B0-----:R-:W-:Y:S01]  /*2750*/  IMAD.WIDE R10, R15, 0x4, R10 ;  /* 0x000000040f0a7825 */ /* 0x001fe200078e020a */
[----:B------:R-:W-:-:S04]  /*2760*/  ISETP.NE.AND P0, PT, R4, UR4, PT ;  /* 0x0000000404007c0c */ /* 0x000fc8000bf05270 */
[----:B------:R1:W-:Y:S09]  /*2770*/  STG.E desc[UR6][R10.64], R13 ;  /* 0x0000000d0a007986 */ /* 0x0003f2000c101906 */
[----:B------:R-:W-:Y:S05]  /*2780*/  @P0 BRA `(.L_x_88) ;  /* 0xfffffff000800947 */ /* 0x000fea000383ffff */
[----:B------:R-:W-:Y:S05]  /*2790*/  EXIT ;  /* 0x000000000000794d */ /* 0x000fea0003800000 */
        .weak           $__internal_1_$__cuda_sm3x_div_rn_noftz_f32_slowpath
        .type           $__internal_1_$__cuda_sm3x_div_rn_noftz_f32_slowpath,@function
        .size           $__internal_1_$__cuda_sm3x_div_rn_noftz_f32_slowpath,(.L_x_102 - $__internal_1_$__cuda_sm3x_div_rn_noftz_f32_slowpath)
$__internal_1_$__cuda_sm3x_div_rn_noftz_f32_slowpath:
[----:B------:R-:W-:Y:S01]  /*27a0*/  SHF.R.U32.HI R11, RZ, 0x17, R6 ;  /* 0x00000017ff0b7819 */ /* 0x000fe20000011606 */
[----:B------:R-:W-:Y:S01]  /*27b0*/  BSSY.RECONVERGENT B1, `(.L_x_89) ;  /* 0x0000063000017945 */ /* 0x000fe20003800200 */
[----:B------:R-:W-:Y:S02]  /*27c0*/  SHF.R.U32.HI R10, RZ, 0x17, R38 ;  /* 0x00000017ff0a7819 */ /* 0x000fe40000011626 */
[----:B------:R-:W-:Y:S02]  /*27d0*/  LOP3.LUT R18, R11, 0xff, RZ, 0xc0, !PT ;  /* 0x000000ff0b127812 */ /* 0x000fe400078ec0ff */
[----:B------:R-:W-:Y:S02]  /*27e0*/  LOP3.LUT R16, R10, 0xff, RZ, 0xc0, !PT ;  /* 0x000000ff0a107812 */ /* 0x000fe400078ec0ff */
[----:B------:R-:W-:Y:S02]  /*27f0*/  IADD3 R14, PT, PT, R18, -0x1, RZ ;  /* 0xffffffff120e7810 */ /* 0x000fe40007ffe0ff */
[----:B------:R-:W-:Y:S01]  /*2800*/  MOV R11, R6 ;  /* 0x00000006000b7202 */ /* 0x000fe20000000f00 */
[----:B------:R-:W-:Y:S01]  /*2810*/  VIADD R10, R16, 0xffffffff ;  /* 0xffffffff100a7836 */ /* 0x000fe20000000000 */
[----:B------:R-:W-:-:S04]  /*2820*/  ISETP.GT.U32.AND P0, PT, R14, 0xfd, PT ;  /* 0x000000fd0e00780c */ /* 0x000fc80003f04070 */
[----:B------:R-:W-:-:S13]  /*2830*/  ISETP.GT.U32.OR P0, PT, R10, 0xfd, P0 ;  /* 0x000000fd0a00780c */ /* 0x000fda0000704470 */
[----:B------:R-:W-:Y:S01]  /*2840*/  @!P0 MOV R13, RZ ;  /* 0x000000ff000d8202 */ /* 0x000fe20000000f00 */
        /* <DEDUP_REMOVED lines=19> */
[----:B------:R-:W-:Y:S01]  /*2980*/  @P0 MOV R13, RZ ;  /* 0x000000ff000d0202 */ /* 0x000fe20000000f00 */
[----:B------:R-:W-:Y:S02]  /*2990*/  @!P0 IMAD.MOV.U32 R13, RZ, RZ, -0x40 ;  /* 0xffffffc0ff0d8424 */ /* 0x000fe400078e00ff */
[----:B------:R-:W-:Y:S01]  /*29a0*/  @!P0 FFMA R38, R38, 1.84467440737095516160e+19, RZ ;  /* 0x5f80000026268823 */ /* 0x000fe200000000ff */
[----:B------:R-:W-:Y:S02]  /*29b0*/  @!P1 FFMA R11, R6, 1.84467440737095516160e+19, RZ ;  /* 0x5f800000060b9823 */ /* 0x000fe400000000ff */
[----:B------:R-:W-:-:S07]  /*29c0*/  @!P1 IADD3 R13, PT, PT, R13, 0x40, RZ ;  /* 0x000000400d0d9810 */ /* 0x000fce0007ffe0ff */
.L_x_90:
[----:B------:R-:W-:Y:S01]  /*29d0*/  LEA R10, R18, 0xc0800000, 0x17 ;  /* 0xc0800000120a7811 */ /* 0x000fe200078eb8ff */
[----:B------:R-:W-:Y:S03]  /*29e0*/  BSSY.RECONVERGENT B2, `(.L_x_95) ;  /* 0x0000036000027945 */ /* 0x000fe60003800200 */
[----:B------:R-:W-:Y:S02]  /*29f0*/  IADD3 R14, PT, PT, -R10, R11, RZ ;  /* 0x0000000b0a0e7210 */ /* 0x000fe40007ffe1ff */
[----:B------:R-:W-:Y:S02]  /*2a00*/  IADD3 R11, PT, PT, R16, -0x7f, RZ ;  /* 0xffffff81100b7810 */ /* 0x000fe40007ffe0ff */
[----:B------:R0:W1:Y:S01]  /*2a10*/  MUFU.RCP R15, R14 ;  /* 0x0000000e000f7308 */ /* 0x0000620000001000 */
[----:B------:R-:W-:Y:S02]  /*2a20*/  FADD.FTZ R17, -R14, -RZ ;  /* 0x800000ff0e117221 */ /* 0x000fe40000010100 */
[C---:B------:R-:W-:Y:S01]  /*2a30*/  IMAD R10, R11.reuse, -0x800000, R38 ;  /* 0xff8000000b0a7824 */ /* 0x040fe200078e0226 */
[----:B0-----:R-:W-:-:S05]  /*2a40*/  IADD3 R14, PT, PT, R11, 0x7f, -R18 ;  /* 0x0000007f0b0e7810 */ /* 0x001fca0007ffe812 */
[----:B------:R-:W-:Y:S02]  /*2a50*/  IMAD.IADD R14, R14, 0x1, R13 ;  /* 0x000000010e0e7824 */ /* 0x000fe400078e020d */
[----:B-1----:R-:W-:-:S04]  /*2a60*/  FFMA R16, R15, R17, 1 ;  /* 0x3f8000000f107423 */ /* 0x002fc80000000011 */
[----:B------:R-:W-:-:S04]  /*2a70*/  FFMA R20, R15, R16, R15 ;  /* 0x000000100f147223 */ /* 0x000fc8000000000f */
[----:B------:R-:W-:-:S04]  /*2a80*/  FFMA R15, R10, R20, RZ ;  /* 0x000000140a0f7223 */ /* 0x000fc800000000ff */
[----:B------:R-:W-:-:S04]  /*2a90*/  FFMA R16, R17, R15, R10 ;  /* 0x0000000f11107223 */ /* 0x000fc8000000000a */
[----:B------:R-:W-:-:S04]  /*2aa0*/  FFMA R19, R20, R16, R15 ;  /* 0x0000001014137223 */ /* 0x000fc8000000000f */
[----:B------:R-:W-:-:S04]  /*2ab0*/  FFMA R16, R17, R19, R10 ;  /* 0x0000001311107223 */ /* 0x000fc8000000000a */
[----:B------:R-:W-:-:S05]  /*2ac0*/  FFMA R15, R20, R16, R19 ;  /* 0x00000010140f7223 */ /* 0x000fca0000000013 */
[----:B------:R-:W-:-:S04]  /*2ad0*/  SHF.R.U32.HI R10, RZ, 0x17, R15 ;  /* 0x00000017ff0a7819 */ /* 0x000fc8000001160f */
[----:B------:R-:W-:-:S04]  /*2ae0*/  LOP3.LUT R10, R10, 0xff, RZ, 0xc0, !PT ;  /* 0x000000ff0a0a7812 */ /* 0x000fc800078ec0ff */
[----:B------:R-:W-:-:S04]  /*2af0*/  IADD3 R17, PT, PT, R10, R14, RZ ;  /* 0x0000000e0a117210 */ /* 0x000fc80007ffe0ff */
[----:B------:R-:W-:-:S04]  /*2b00*/  IADD3 R10, PT, PT, R17, -0x1, RZ ;  /* 0xffffffff110a7810 */ /* 0x000fc80007ffe0ff */
        /* <DEDUP_REMOVED lines=9> */
[CCC-:B------:R-:W-:Y:S01]  /*2ba0*/  FFMA.RZ R10, R20.reuse, R16.reuse, R19.reuse ;  /* 0x00000010140a7223 */ /* 0x1c0fe2000000c013 */
[C---:B------:R-:W-:Y:S01]  /*2bb0*/  IADD3 R14, PT, PT, R17.reuse, 0x20, RZ ;  /* 0x00000020110e7810 */ /* 0x040fe20007ffe0ff */
[-CC-:B------:R-:W-:Y:S01]  /*2bc0*/  FFMA.RM R11, R20, R16.reuse, R19.reuse ;  /* 0x00000010140b7223 */ /* 0x180fe20000004013 */
[C---:B------:R-:W-:Y:S02]  /*2bd0*/  ISETP.NE.AND P2, PT, R17.reuse, RZ, PT ;  /* 0x000000ff1100720c */ /* 0x040fe40003f45270 */
        /* <DEDUP_REMOVED lines=18> */
.L_x_97:
[----:B------:R-:W-:-:S04]  /*2d00*/  LOP3.LUT R15, R15, 0x80000000, RZ, 0xc0, !PT ;  /* 0x800000000f0f7812 */ /* 0x000fc800078ec0ff */
[----:B------:R-:W-:Y:S01]  /*2d10*/  LOP3.LUT R15, R15, 0x7f800000, RZ, 0xfc, !PT ;  /* 0x7f8000000f0f7812 */ /* 0x000fe200078efcff */
[----:B------:R-:W-:Y:S06]  /*2d20*/  BRA `(.L_x_98) ;  /* 0x0000000000047947 */ /* 0x000fec0003800000 */
.L_x_96:
[----:B------:R-:W-:-:S07]  /*2d30*/  LEA R15, R14, R15, 0x17 ;  /* 0x0000000f0e0f7211 */ /* 0x000fce00078eb8ff */
.L_x_98:
[----:B------:R-:W-:Y:S05]  /*2d40*/  BSYNC.RECONVERGENT B2 ;  /* 0x0000000000027941 */ /* 0x000fea0003800200 */
.L_x_95:
[----:B------:R-:W-:Y:S05]  /*2d50*/  BRA `(.L_x_99) ;  /* 0x0000000000207947 */ /* 0x000fea0003800000 */
.L_x_94:
[----:B------:R-:W-:-:S04]  /*2d60*/  LOP3.LUT R11, R11, 0x80000000, R38, 0x48, !PT ;  /* 0x800000000b0b7812 */ /* 0x000fc800078e4826 */
[----:B------:R-:W-:Y:S01]  /*2d70*/  LOP3.LUT R15, R11, 0x7f800000, RZ, 0xfc, !PT ;  /* 0x7f8000000b0f7812 */ /* 0x000fe200078efcff */
[----:B------:R-:W-:Y:S06]  /*2d80*/  BRA `(.L_x_99) ;  /* 0x0000000000147947 */ /* 0x000fec0003800000 */
.L_x_93:
[----:B------:R-:W-:Y:S01]  /*2d90*/  LOP3.LUT R15, R11, 0x80000000, R38, 0x48, !PT ;  /* 0x800000000b0f7812 */ /* 0x000fe200078e4826 */
[----:B------:R-:W-:Y:S06]  /*2da0*/  BRA `(.L_x_99) ;  /* 0x00000000000c7947 */ /* 0x000fec0003800000 */
.L_x_92:
[----:B------:R-:W0:Y:S01]  /*2db0*/  MUFU.RSQ R15, -QNAN ;  /* 0xffc00000000f7908 */ /* 0x000e220000001400 */
[----:B------:R-:W-:Y:S05]  /*2dc0*/  BRA `(.L_x_99) ;  /* 0x0000000000047947 */ /* 0x000fea0003800000 */
.L_x_91:
[----:B------:R-:W-:-:S07]  /*2dd0*/  FADD.FTZ R15, R38, R6 ;  /* 0x00000006260f7221 */ /* 0x000fce0000010000 */
.L_x_99:
[----:B------:R-:W-:Y:S05]  /*2de0*/  BSYNC.RECONVERGENT B1 ;  /* 0x0000000000017941 */ /* 0x000fea0003800200 */
.L_x_89:
[----:B------:R-:W-:-:S04]  /*2df0*/  HFMA2 R13, -RZ, RZ, 0, 0 ;  /* 0x00000000ff0d7431 */ /* 0x000fc800000001ff */
[----:B0-----:R-:W-:Y:S05]  /*2e00*/  RET.REL.NODEC R12 `(_Z22chunked_prefill_kernelPKfS0_S0_Pfiiif) ;  /* 0xffffffd00c7c7950 */ /* 0x001fea0003c3ffff */
.L_x_100:
        /* <DEDUP_REMOVED lines=15> */
.L_x_102:


//--------------------- .nv.shared.reserved.0     --------------------------
	.section	.nv.shared.reserved.0,"aw",@nobits
	.weak		__nv_reservedSMEM_offset_0_alias
	.size		__nv_reservedSMEM_offset_0_alias, 0, 64
	.other		__nv_reservedSMEM_offset_0_alias,@"STO_CUDA_RESERVED_SHARED STV_DEFAULT"
__nv_reservedSMEM_offset_0_alias:
	.zero		0
	.zero		64


//--------------------- .nv.constant0._Z28chunked_prefill_batch_kernelPKfS0_S0_Pfiiiif --------------------------
	.section	.nv.constant0._Z28chunked_prefill_batch_kernelPKfS0_S0_Pfiiiif,"a",@progbits
	.sectionflags	@""
	.align	4
.nv.constant0._Z28chunked_prefill_batch_kernelPKfS0_S0_Pfiiiif:
	.zero		948


//--------------------- .nv.constant0._Z22chunked_prefill_kernelPKfS0_S0_Pfiiif --------------------------
	.section	.nv.constant0._Z22chunked_prefill_kernelPKfS0_S0_Pfiiif,"a",@progbits
	.sectionflags	@""
	.align	4
.nv.constant0._Z22chunked_prefill_kernelPKfS0_S0_Pfiiif:
	.zero		944


//--------------------- SYMBOLS --------------------------

	.type		.nv.reservedSmem.offset0,@object
	.size		.nv.reservedSmem.offset0,0x4
